//
// Generated by NVIDIA NVVM Compiler
//
// Compiler Build ID: CL-36424714
// Cuda compilation tools, release 13.0, V13.0.88
// Based on NVVM 20.0.0
//

.version 9.0
.target sm_100
.address_size 64

	// .globl	_Z13global_kernelPKfPfS0_iiifii

.visible .entry _Z13global_kernelPKfPfS0_iiifii(
	.param .u64 .ptr .align 1 _Z13global_kernelPKfPfS0_iiifii_param_0,
	.param .u64 .ptr .align 1 _Z13global_kernelPKfPfS0_iiifii_param_1,
	.param .u64 .ptr .align 1 _Z13global_kernelPKfPfS0_iiifii_param_2,
	.param .u32 _Z13global_kernelPKfPfS0_iiifii_param_3,
	.param .u32 _Z13global_kernelPKfPfS0_iiifii_param_4,
	.param .u32 _Z13global_kernelPKfPfS0_iiifii_param_5,
	.param .f32 _Z13global_kernelPKfPfS0_iiifii_param_6,
	.param .u32 _Z13global_kernelPKfPfS0_iiifii_param_7,
	.param .u32 _Z13global_kernelPKfPfS0_iiifii_param_8
)
{
	.reg .pred 	%p<41>;
	.reg .b32 	%r<165>;
	.reg .b32 	%f<312>;
	.reg .b64 	%rd<82>;

	ld.param.u64 	%rd10, [_Z13global_kernelPKfPfS0_iiifii_param_0];
	ld.param.u64 	%rd9, [_Z13global_kernelPKfPfS0_iiifii_param_2];
	ld.param.u32 	%r67, [_Z13global_kernelPKfPfS0_iiifii_param_3];
	ld.param.u32 	%r68, [_Z13global_kernelPKfPfS0_iiifii_param_4];
	ld.param.u32 	%r69, [_Z13global_kernelPKfPfS0_iiifii_param_5];
	ld.param.f32 	%f74, [_Z13global_kernelPKfPfS0_iiifii_param_6];
	ld.param.u32 	%r70, [_Z13global_kernelPKfPfS0_iiifii_param_7];
	ld.param.u32 	%r71, [_Z13global_kernelPKfPfS0_iiifii_param_8];
	cvta.to.global.u64 	%rd1, %rd10;
	mov.u32 	%r72, %ctaid.x;
	mov.u32 	%r73, %ctaid.y;
	or.b32  	%r74, %r72, %r73;
	setp.ne.s32 	%p1, %r74, 0;
	@%p1 bra 	$L__BB0_50;
	div.s32 	%r75, %r67, %r69;
	cvt.rn.f32.s32 	%f1, %r75;
	div.s32 	%r1, %r68, %r69;
	setp.lt.s32 	%p2, %r75, 1;
	@%p2 bra 	$L__BB0_50;
	shr.u32 	%r2, %r71, 1;
	and.b32  	%r3, %r68, 7;
	and.b32  	%r4, %r68, 3;
	mov.f32 	%f76, 0f80000000;
	div.rn.f32 	%f77, %f76, %f74;
	fma.rn.f32 	%f78, %f77, 0f3BBB989D, 0f3F000000;
	cvt.sat.f32.f32 	%f79, %f78;
	mov.f32 	%f80, 0f4B400001;
	mov.f32 	%f81, 0f437C0000;
	fma.rm.f32 	%f82, %f79, %f81, %f80;
	add.f32 	%f83, %f82, 0fCB40007F;
	neg.f32 	%f84, %f83;
	fma.rn.f32 	%f85, %f77, 0f3FB8AA3B, %f84;
	fma.rn.f32 	%f2, %f77, 0f32A57060, %f85;
	mov.b32 	%r77, %f82;
	shl.b32 	%r78, %r77, 23;
	mov.b32 	%f3, %r78;
	and.b32  	%r5, %r68, 2147483640;
	shl.b32 	%r6, %r67, 3;
	mul.wide.u32 	%rd2, %r6, 4;
	cvta.to.global.u64 	%rd3, %rd9;
	mov.b32 	%r142, 0;
	mov.f32 	%f272, 0f00000000;
$L__BB0_3:
	setp.lt.s32 	%p3, %r1, 1;
	@%p3 bra 	$L__BB0_49;
	mov.u32 	%r80, %tid.x;
	cvt.rn.f32.u32 	%f87, %r80;
	fma.rn.f32 	%f88, %f87, %f1, %f272;
	cvt.rzi.s32.f32 	%r8, %f88;
	shr.u32 	%r81, %r70, 1;
	sub.s32 	%r9, %r8, %r81;
	mov.b32 	%r143, 0;
	mov.f32 	%f273, 0f00000000;
$L__BB0_5:
	ld.param.u64 	%rd80, [_Z13global_kernelPKfPfS0_iiifii_param_1];
	setp.lt.s32 	%p4, %r67, 1;
	mov.u32 	%r82, %tid.y;
	cvt.rn.f32.u32 	%f90, %r82;
	cvt.rn.f32.s32 	%f91, %r1;
	fma.rn.f32 	%f92, %f90, %f91, %f273;
	cvt.rzi.s32.f32 	%r11, %f92;
	mad.lo.s32 	%r83, %r11, %r67, %r8;
	cvta.to.global.u64 	%rd11, %rd80;
	mul.wide.s32 	%rd12, %r83, 4;
	add.s64 	%rd4, %rd11, %rd12;
	mov.f32 	%f295, 0f00000000;
	@%p4 bra 	$L__BB0_48;
	setp.lt.s32 	%p5, %r68, 1;
	@%p5 bra 	$L__BB0_48;
	setp.gt.s32 	%p6, %r70, 0;
	@%p6 bra 	$L__BB0_21;
	ld.global.f32 	%f309, [%rd4];
	mov.b32 	%r153, 0;
	mov.f32 	%f295, 0f00000000;
$L__BB0_9:
	setp.lt.u32 	%p7, %r68, 8;
	mov.b32 	%r163, 0;
	@%p7 bra 	$L__BB0_12;
	and.b32  	%r86, %r68, 2147483640;
	neg.s32 	%r161, %r86;
	ex2.approx.ftz.f32 	%f96, %f2;
	mul.f32 	%f68, %f96, %f3;
	add.s32 	%r160, %r67, %r153;
	shl.b32 	%r87, %r67, 1;
	add.s32 	%r159, %r87, %r153;
	mad.lo.s32 	%r158, %r67, 3, %r153;
	shl.b32 	%r88, %r67, 2;
	add.s32 	%r157, %r88, %r153;
	mad.lo.s32 	%r156, %r67, 5, %r153;
	mad.lo.s32 	%r155, %r67, 6, %r153;
	mad.lo.s32 	%r154, %r67, 7, %r153;
	mul.wide.u32 	%rd13, %r153, 4;
	add.s64 	%rd81, %rd1, %rd13;
$L__BB0_11:
	.pragma "nounroll";
	add.f32 	%f97, %f295, %f68;
	ld.global.f32 	%f98, [%rd81];
	fma.rn.f32 	%f99, %f68, %f98, %f309;
	st.global.f32 	[%rd4], %f99;
	add.f32 	%f100, %f97, %f68;
	mul.wide.u32 	%rd14, %r160, 4;
	add.s64 	%rd15, %rd1, %rd14;
	ld.global.f32 	%f101, [%rd15];
	fma.rn.f32 	%f102, %f68, %f101, %f99;
	st.global.f32 	[%rd4], %f102;
	add.f32 	%f103, %f100, %f68;
	mul.wide.u32 	%rd16, %r159, 4;
	add.s64 	%rd17, %rd1, %rd16;
	ld.global.f32 	%f104, [%rd17];
	fma.rn.f32 	%f105, %f68, %f104, %f102;
	st.global.f32 	[%rd4], %f105;
	add.f32 	%f106, %f103, %f68;
	mul.wide.u32 	%rd18, %r158, 4;
	add.s64 	%rd19, %rd1, %rd18;
	ld.global.f32 	%f107, [%rd19];
	fma.rn.f32 	%f108, %f68, %f107, %f105;
	st.global.f32 	[%rd4], %f108;
	add.f32 	%f109, %f106, %f68;
	mul.wide.u32 	%rd20, %r157, 4;
	add.s64 	%rd21, %rd1, %rd20;
	ld.global.f32 	%f110, [%rd21];
	fma.rn.f32 	%f111, %f68, %f110, %f108;
	st.global.f32 	[%rd4], %f111;
	add.f32 	%f112, %f109, %f68;
	mul.wide.u32 	%rd22, %r156, 4;
	add.s64 	%rd23, %rd1, %rd22;
	ld.global.f32 	%f113, [%rd23];
	fma.rn.f32 	%f114, %f68, %f113, %f111;
	st.global.f32 	[%rd4], %f114;
	add.f32 	%f115, %f112, %f68;
	mul.wide.u32 	%rd24, %r155, 4;
	add.s64 	%rd25, %rd1, %rd24;
	ld.global.f32 	%f116, [%rd25];
	fma.rn.f32 	%f117, %f68, %f116, %f114;
	st.global.f32 	[%rd4], %f117;
	add.f32 	%f295, %f115, %f68;
	mul.wide.u32 	%rd26, %r154, 4;
	add.s64 	%rd27, %rd1, %rd26;
	ld.global.f32 	%f118, [%rd27];
	fma.rn.f32 	%f309, %f68, %f118, %f117;
	st.global.f32 	[%rd4], %f309;
	add.s32 	%r161, %r161, 8;
	add.s32 	%r160, %r160, %r6;
	add.s32 	%r159, %r159, %r6;
	add.s32 	%r158, %r158, %r6;
	add.s32 	%r157, %r157, %r6;
	add.s32 	%r156, %r156, %r6;
	add.s32 	%r155, %r155, %r6;
	add.s32 	%r154, %r154, %r6;
	add.s64 	%rd81, %rd81, %rd2;
	setp.ne.s32 	%p8, %r161, 0;
	mov.u32 	%r163, %r5;
	@%p8 bra 	$L__BB0_11;
$L__BB0_12:
	setp.eq.s32 	%p9, %r3, 0;
	@%p9 bra 	$L__BB0_20;
	add.s32 	%r89, %r3, -1;
	setp.lt.u32 	%p10, %r89, 3;
	@%p10 bra 	$L__BB0_15;
	ex2.approx.ftz.f32 	%f120, %f2;
	mul.f32 	%f121, %f120, %f3;
	add.f32 	%f122, %f295, %f121;
	mad.lo.s32 	%r90, %r163, %r67, %r153;
	mul.wide.u32 	%rd28, %r90, 4;
	add.s64 	%rd29, %rd1, %rd28;
	ld.global.f32 	%f123, [%rd29];
	fma.rn.f32 	%f124, %f121, %f123, %f309;
	st.global.f32 	[%rd4], %f124;
	add.f32 	%f125, %f122, %f121;
	add.s32 	%r91, %r90, %r67;
	mul.wide.u32 	%rd30, %r91, 4;
	add.s64 	%rd31, %rd1, %rd30;
	ld.global.f32 	%f126, [%rd31];
	fma.rn.f32 	%f127, %f121, %f126, %f124;
	st.global.f32 	[%rd4], %f127;
	add.f32 	%f128, %f125, %f121;
	add.s32 	%r92, %r91, %r67;
	mul.wide.u32 	%rd32, %r92, 4;
	add.s64 	%rd33, %rd1, %rd32;
	ld.global.f32 	%f129, [%rd33];
	fma.rn.f32 	%f130, %f121, %f129, %f127;
	st.global.f32 	[%rd4], %f130;
	add.f32 	%f295, %f128, %f121;
	add.s32 	%r93, %r92, %r67;
	mul.wide.u32 	%rd34, %r93, 4;
	add.s64 	%rd35, %rd1, %rd34;
	ld.global.f32 	%f131, [%rd35];
	fma.rn.f32 	%f309, %f121, %f131, %f130;
	st.global.f32 	[%rd4], %f309;
	add.s32 	%r163, %r163, 4;
$L__BB0_15:
	setp.eq.s32 	%p11, %r4, 0;
	@%p11 bra 	$L__BB0_20;
	setp.eq.s32 	%p12, %r4, 1;
	@%p12 bra 	$L__BB0_18;
	ex2.approx.ftz.f32 	%f133, %f2;
	mul.f32 	%f134, %f133, %f3;
	add.f32 	%f135, %f295, %f134;
	mad.lo.s32 	%r94, %r163, %r67, %r153;
	mul.wide.u32 	%rd36, %r94, 4;
	add.s64 	%rd37, %rd1, %rd36;
	ld.global.f32 	%f136, [%rd37];
	fma.rn.f32 	%f137, %f134, %f136, %f309;
	st.global.f32 	[%rd4], %f137;
	add.f32 	%f295, %f135, %f134;
	add.s32 	%r95, %r94, %r67;
	mul.wide.u32 	%rd38, %r95, 4;
	add.s64 	%rd39, %rd1, %rd38;
	ld.global.f32 	%f138, [%rd39];
	fma.rn.f32 	%f309, %f134, %f138, %f137;
	st.global.f32 	[%rd4], %f309;
	add.s32 	%r163, %r163, 2;
$L__BB0_18:
	and.b32  	%r96, %r68, 1;
	setp.eq.b32 	%p13, %r96, 1;
	not.pred 	%p14, %p13;
	@%p14 bra 	$L__BB0_20;
	ex2.approx.ftz.f32 	%f139, %f2;
	mul.f32 	%f140, %f139, %f3;
	add.f32 	%f295, %f295, %f140;
	mad.lo.s32 	%r97, %r163, %r67, %r153;
	mul.wide.u32 	%rd40, %r97, 4;
	add.s64 	%rd41, %rd1, %rd40;
	ld.global.f32 	%f141, [%rd41];
	fma.rn.f32 	%f309, %f140, %f141, %f309;
	st.global.f32 	[%rd4], %f309;
$L__BB0_20:
	add.s32 	%r153, %r153, 1;
	setp.ne.s32 	%p15, %r153, %r67;
	@%p15 bra 	$L__BB0_9;
	bra.uni 	$L__BB0_48;
$L__BB0_21:
	setp.gt.s32 	%p16, %r71, 0;
	ld.global.f32 	%f294, [%rd4];
	@%p16 bra 	$L__BB0_35;
	mov.b32 	%r148, 0;
	mov.f32 	%f295, 0f00000000;
$L__BB0_23:
	setp.lt.u32 	%p17, %r68, 8;
	mov.b32 	%r151, 0;
	@%p17 bra 	$L__BB0_26;
	ex2.approx.ftz.f32 	%f144, %f2;
	mul.f32 	%f44, %f144, %f3;
	mov.b32 	%r149, 0;
$L__BB0_25:
	.pragma "nounroll";
	add.f32 	%f145, %f295, %f44;
	mad.lo.s32 	%r101, %r149, %r67, %r148;
	mul.wide.u32 	%rd42, %r101, 4;
	add.s64 	%rd43, %rd1, %rd42;
	ld.global.f32 	%f146, [%rd43];
	fma.rn.f32 	%f147, %f44, %f146, %f294;
	st.global.f32 	[%rd4], %f147;
	add.f32 	%f148, %f145, %f44;
	add.s32 	%r102, %r101, %r67;
	mul.wide.u32 	%rd44, %r102, 4;
	add.s64 	%rd45, %rd1, %rd44;
	ld.global.f32 	%f149, [%rd45];
	fma.rn.f32 	%f150, %f44, %f149, %f147;
	st.global.f32 	[%rd4], %f150;
	add.f32 	%f151, %f148, %f44;
	add.s32 	%r103, %r102, %r67;
	mul.wide.u32 	%rd46, %r103, 4;
	add.s64 	%rd47, %rd1, %rd46;
	ld.global.f32 	%f152, [%rd47];
	fma.rn.f32 	%f153, %f44, %f152, %f150;
	st.global.f32 	[%rd4], %f153;
	add.f32 	%f154, %f151, %f44;
	add.s32 	%r104, %r103, %r67;
	mul.wide.u32 	%rd48, %r104, 4;
	add.s64 	%rd49, %rd1, %rd48;
	ld.global.f32 	%f155, [%rd49];
	fma.rn.f32 	%f156, %f44, %f155, %f153;
	st.global.f32 	[%rd4], %f156;
	add.f32 	%f157, %f154, %f44;
	add.s32 	%r105, %r104, %r67;
	mul.wide.u32 	%rd50, %r105, 4;
	add.s64 	%rd51, %rd1, %rd50;
	ld.global.f32 	%f158, [%rd51];
	fma.rn.f32 	%f159, %f44, %f158, %f156;
	st.global.f32 	[%rd4], %f159;
	add.f32 	%f160, %f157, %f44;
	add.s32 	%r106, %r105, %r67;
	mul.wide.u32 	%rd52, %r106, 4;
	add.s64 	%rd53, %rd1, %rd52;
	ld.global.f32 	%f161, [%rd53];
	fma.rn.f32 	%f162, %f44, %f161, %f159;
	st.global.f32 	[%rd4], %f162;
	add.f32 	%f163, %f160, %f44;
	add.s32 	%r107, %r106, %r67;
	mul.wide.u32 	%rd54, %r107, 4;
	add.s64 	%rd55, %rd1, %rd54;
	ld.global.f32 	%f164, [%rd55];
	fma.rn.f32 	%f165, %f44, %f164, %f162;
	st.global.f32 	[%rd4], %f165;
	add.f32 	%f295, %f163, %f44;
	add.s32 	%r108, %r107, %r67;
	mul.wide.u32 	%rd56, %r108, 4;
	add.s64 	%rd57, %rd1, %rd56;
	ld.global.f32 	%f166, [%rd57];
	fma.rn.f32 	%f294, %f44, %f166, %f165;
	st.global.f32 	[%rd4], %f294;
	add.s32 	%r149, %r149, 8;
	setp.ne.s32 	%p18, %r149, %r5;
	mov.u32 	%r151, %r5;
	@%p18 bra 	$L__BB0_25;
$L__BB0_26:
	setp.eq.s32 	%p19, %r3, 0;
	@%p19 bra 	$L__BB0_34;
	add.s32 	%r109, %r3, -1;
	setp.lt.u32 	%p20, %r109, 3;
	@%p20 bra 	$L__BB0_29;
	ex2.approx.ftz.f32 	%f168, %f2;
	mul.f32 	%f169, %f168, %f3;
	add.f32 	%f170, %f295, %f169;
	mad.lo.s32 	%r110, %r151, %r67, %r148;
	mul.wide.u32 	%rd58, %r110, 4;
	add.s64 	%rd59, %rd1, %rd58;
	ld.global.f32 	%f171, [%rd59];
	fma.rn.f32 	%f172, %f169, %f171, %f294;
	st.global.f32 	[%rd4], %f172;
	add.f32 	%f173, %f170, %f169;
	add.s32 	%r111, %r110, %r67;
	mul.wide.u32 	%rd60, %r111, 4;
	add.s64 	%rd61, %rd1, %rd60;
	ld.global.f32 	%f174, [%rd61];
	fma.rn.f32 	%f175, %f169, %f174, %f172;
	st.global.f32 	[%rd4], %f175;
	add.f32 	%f176, %f173, %f169;
	add.s32 	%r112, %r111, %r67;
	mul.wide.u32 	%rd62, %r112, 4;
	add.s64 	%rd63, %rd1, %rd62;
	ld.global.f32 	%f177, [%rd63];
	fma.rn.f32 	%f178, %f169, %f177, %f175;
	st.global.f32 	[%rd4], %f178;
	add.f32 	%f295, %f176, %f169;
	add.s32 	%r113, %r112, %r67;
	mul.wide.u32 	%rd64, %r113, 4;
	add.s64 	%rd65, %rd1, %rd64;
	ld.global.f32 	%f179, [%rd65];
	fma.rn.f32 	%f294, %f169, %f179, %f178;
	st.global.f32 	[%rd4], %f294;
	add.s32 	%r151, %r151, 4;
$L__BB0_29:
	setp.eq.s32 	%p21, %r4, 0;
	@%p21 bra 	$L__BB0_34;
	setp.eq.s32 	%p22, %r4, 1;
	@%p22 bra 	$L__BB0_32;
	ex2.approx.ftz.f32 	%f181, %f2;
	mul.f32 	%f182, %f181, %f3;
	add.f32 	%f183, %f295, %f182;
	mad.lo.s32 	%r114, %r151, %r67, %r148;
	mul.wide.u32 	%rd66, %r114, 4;
	add.s64 	%rd67, %rd1, %rd66;
	ld.global.f32 	%f184, [%rd67];
	fma.rn.f32 	%f185, %f182, %f184, %f294;
	st.global.f32 	[%rd4], %f185;
	add.f32 	%f295, %f183, %f182;
	add.s32 	%r115, %r114, %r67;
	mul.wide.u32 	%rd68, %r115, 4;
	add.s64 	%rd69, %rd1, %rd68;
	ld.global.f32 	%f186, [%rd69];
	fma.rn.f32 	%f294, %f182, %f186, %f185;
	st.global.f32 	[%rd4], %f294;
	add.s32 	%r151, %r151, 2;
$L__BB0_32:
	and.b32  	%r116, %r68, 1;
	setp.eq.b32 	%p23, %r116, 1;
	not.pred 	%p24, %p23;
	@%p24 bra 	$L__BB0_34;
	ex2.approx.ftz.f32 	%f187, %f2;
	mul.f32 	%f188, %f187, %f3;
	add.f32 	%f295, %f295, %f188;
	mad.lo.s32 	%r117, %r151, %r67, %r148;
	mul.wide.u32 	%rd70, %r117, 4;
	add.s64 	%rd71, %rd1, %rd70;
	ld.global.f32 	%f189, [%rd71];
	fma.rn.f32 	%f294, %f188, %f189, %f294;
	st.global.f32 	[%rd4], %f294;
$L__BB0_34:
	add.s32 	%r148, %r148, 1;
	setp.eq.s32 	%p25, %r148, %r67;
	@%p25 bra 	$L__BB0_48;
	bra.uni 	$L__BB0_23;
$L__BB0_35:
	sub.s32 	%r12, %r11, %r2;
	mov.b32 	%r144, 0;
	mov.f32 	%f295, 0f00000000;
$L__BB0_36:
	shr.u32 	%r120, %r70, 1;
	sub.s32 	%r14, %r144, %r120;
	mov.b32 	%r145, 0;
$L__BB0_37:
	sub.s32 	%r16, %r145, %r2;
	mov.b32 	%r146, 0;
	mov.f32 	%f279, 0f00000000;
$L__BB0_38:
	add.s32 	%r18, %r9, %r146;
	add.s32 	%r19, %r14, %r146;
	mov.b32 	%r147, 0;
$L__BB0_39:
	add.s32 	%r123, %r12, %r147;
	add.s32 	%r124, %r16, %r147;
	mad.lo.s32 	%r125, %r123, %r67, %r18;
	mul.wide.s32 	%rd72, %r125, 4;
	add.s64 	%rd73, %rd1, %rd72;
	ld.global.f32 	%f193, [%rd73];
	mad.lo.s32 	%r126, %r124, %r67, %r19;
	mul.wide.s32 	%rd74, %r126, 4;
	add.s64 	%rd75, %rd1, %rd74;
	ld.global.f32 	%f194, [%rd75];
	sub.f32 	%f195, %f193, %f194;
	mad.lo.s32 	%r127, %r147, %r70, %r146;
	mul.wide.u32 	%rd76, %r127, 4;
	add.s64 	%rd77, %rd3, %rd76;
	ld.global.f32 	%f196, [%rd77];
	mul.f32 	%f14, %f196, %f195;
	abs.f32 	%f15, %f14;
	setp.eq.f32 	%p26, %f14, 0f3F800000;
	mov.f32 	%f280, 0f3F800000;
	@%p26 bra 	$L__BB0_44;
	setp.nan.f32 	%p27, %f15, %f15;
	@%p27 bra 	$L__BB0_43;
	setp.lt.f32 	%p28, %f15, 0f00800000;
	mul.f32 	%f197, %f15, 0f4B800000;
	selp.f32 	%f198, %f197, %f15, %p28;
	mov.b32 	%r128, %f198;
	add.s32 	%r129, %r128, -1060439283;
	and.b32  	%r130, %r129, -8388608;
	sub.s32 	%r131, %r128, %r130;
	mov.b32 	%f199, %r131;
	cvt.rn.f32.s32 	%f200, %r130;
	selp.f32 	%f201, 0fC1C00000, 0f00000000, %p28;
	fma.rn.f32 	%f202, %f200, 0f34000000, %f201;
	add.f32 	%f203, %f199, 0fBF800000;
	add.f32 	%f204, %f199, 0f3F800000;
	rcp.approx.ftz.f32 	%f205, %f204;
	add.f32 	%f206, %f203, %f203;
	mul.f32 	%f207, %f206, %f205;
	mul.f32 	%f208, %f207, %f207;
	neg.f32 	%f209, %f207;
	sub.f32 	%f210, %f203, %f207;
	add.f32 	%f211, %f210, %f210;
	fma.rn.f32 	%f212, %f209, %f203, %f211;
	mul.rn.f32 	%f213, %f205, %f212;
	fma.rn.f32 	%f214, %f208, 0f3A2C32E4, 0f3B52E7DB;
	fma.rn.f32 	%f215, %f214, %f208, 0f3C93BB73;
	fma.rn.f32 	%f216, %f215, %f208, 0f3DF6384F;
	mul.rn.f32 	%f217, %f216, %f208;
	fma.rn.f32 	%f218, %f207, 0f3FB8AA3B, %f202;
	mul.f32 	%f219, %f217, 0f40400000;
	sub.f32 	%f220, %f202, %f218;
	fma.rn.f32 	%f221, %f207, 0f3FB8AA3B, %f220;
	fma.rn.f32 	%f222, %f213, 0f3FB8AA3B, %f221;
	fma.rn.f32 	%f223, %f207, 0f32A55E34, %f222;
	fma.rn.f32 	%f224, %f219, %f213, %f223;
	fma.rn.f32 	%f225, %f217, %f207, %f224;
	add.rn.f32 	%f226, %f218, %f225;
	mov.f32 	%f227, 0f40000000;
	mul.rn.f32 	%f228, %f226, %f227;
	cvt.rni.f32.f32 	%f229, %f228;
	sub.f32 	%f230, %f228, %f229;
	neg.f32 	%f231, %f228;
	fma.rn.f32 	%f232, %f226, 0f40000000, %f231;
	neg.f32 	%f233, %f218;
	add.rn.f32 	%f234, %f226, %f233;
	neg.f32 	%f235, %f234;
	add.rn.f32 	%f236, %f225, %f235;
	fma.rn.f32 	%f237, %f236, 0f40000000, %f232;
	add.f32 	%f238, %f230, %f237;
	setp.gt.f32 	%p29, %f229, 0f00000000;
	selp.b32 	%r132, 0, -2097152000, %p29;
	setp.neu.f32 	%p30, %f14, 0f00000000;
	setp.neu.f32 	%p31, %f15, 0f7F800000;
	setp.lt.f32 	%p32, %f228, 0f00000000;
	selp.f32 	%f239, 0f00000000, 0f7F800000, %p32;
	abs.f32 	%f240, %f228;
	setp.gt.f32 	%p33, %f240, 0f43180000;
	cvt.rzi.s32.f32 	%r133, %f229;
	shl.b32 	%r134, %r133, 23;
	sub.s32 	%r135, %r134, %r132;
	mov.b32 	%f241, %r135;
	add.s32 	%r136, %r132, 2130706432;
	mov.b32 	%f242, %r136;
	fma.rn.f32 	%f243, %f238, 0f391FCB8E, 0f3AAF85ED;
	fma.rn.f32 	%f244, %f243, %f238, 0f3C1D9856;
	fma.rn.f32 	%f245, %f244, %f238, 0f3D6357BB;
	fma.rn.f32 	%f246, %f245, %f238, 0f3E75FDEC;
	fma.rn.f32 	%f247, %f246, %f238, 0f3F317218;
	fma.rn.f32 	%f248, %f247, %f238, 0f3F800000;
	mul.f32 	%f249, %f248, %f242;
	mul.f32 	%f250, %f249, %f241;
	selp.f32 	%f280, %f239, %f250, %p33;
	and.pred  	%p34, %p30, %p31;
	@%p34 bra 	$L__BB0_44;
	add.f32 	%f251, %f14, %f14;
	mov.b32 	%r137, %f251;
	and.b32  	%r138, %r137, 2147483647;
	mov.b32 	%f280, %r138;
	bra.uni 	$L__BB0_44;
$L__BB0_43:
	mov.f32 	%f252, 0f40000000;
	add.rn.f32 	%f280, %f14, %f252;
$L__BB0_44:
	add.f32 	%f279, %f279, %f280;
	add.s32 	%r147, %r147, 1;
	setp.ne.s32 	%p35, %r147, %r71;
	@%p35 bra 	$L__BB0_39;
	add.s32 	%r146, %r146, 1;
	setp.ne.s32 	%p36, %r146, %r70;
	@%p36 bra 	$L__BB0_38;
	neg.f32 	%f253, %f279;
	div.rn.f32 	%f254, %f253, %f74;
	fma.rn.f32 	%f255, %f254, 0f3BBB989D, 0f3F000000;
	cvt.sat.f32.f32 	%f256, %f255;
	mov.f32 	%f257, 0f4B400001;
	mov.f32 	%f258, 0f437C0000;
	fma.rm.f32 	%f259, %f256, %f258, %f257;
	add.f32 	%f260, %f259, 0fCB40007F;
	neg.f32 	%f261, %f260;
	fma.rn.f32 	%f262, %f254, 0f3FB8AA3B, %f261;
	fma.rn.f32 	%f263, %f254, 0f32A57060, %f262;
	mov.b32 	%r139, %f259;
	shl.b32 	%r140, %r139, 23;
	mov.b32 	%f264, %r140;
	ex2.approx.ftz.f32 	%f265, %f263;
	mul.f32 	%f266, %f265, %f264;
	add.f32 	%f295, %f295, %f266;
	mad.lo.s32 	%r141, %r145, %r67, %r144;
	mul.wide.u32 	%rd78, %r141, 4;
	add.s64 	%rd79, %rd1, %rd78;
	ld.global.f32 	%f267, [%rd79];
	fma.rn.f32 	%f294, %f266, %f267, %f294;
	st.global.f32 	[%rd4], %f294;
	add.s32 	%r145, %r145, 1;
	setp.ne.s32 	%p37, %r145, %r68;
	@%p37 bra 	$L__BB0_37;
	add.s32 	%r144, %r144, 1;
	setp.eq.s32 	%p38, %r144, %r67;
	@%p38 bra 	$L__BB0_48;
	bra.uni 	$L__BB0_36;
$L__BB0_48:
	ld.global.f32 	%f268, [%rd4];
	div.rn.f32 	%f269, %f268, %f295;
	st.global.f32 	[%rd4], %f269;
	bar.sync 	0;
	add.s32 	%r143, %r143, 1;
	cvt.rn.f32.u32 	%f273, %r143;
	cvt.rn.f32.s32 	%f270, %r1;
	setp.lt.f32 	%p39, %f273, %f270;
	@%p39 bra 	$L__BB0_5;
$L__BB0_49:
	add.s32 	%r142, %r142, 1;
	cvt.rn.f32.u32 	%f272, %r142;
	setp.lt.f32 	%p40, %f272, %f1;
	@%p40 bra 	$L__BB0_3;
$L__BB0_50:
	ret;

}


// ===== COMPILED SASS (sm_100) =====

	.target	sm_100

	.elftype	@"ET_EXEC"


//--------------------- .note.nv.tkinfo           --------------------------
	.section	.note.nv.tkinfo,"",@"SHT_NOTE"
	.sectionflags	@"SHF_NOTE_NV_TKINFO"
	.tkinfo
        /*0018*/ 	.word	0x00000002
        /*0030*/ 	.string	""
        /*0030*/ 	.string	"ptxas"
        /*0030*/ 	.string	"Cuda compilation tools, release 13.0, V13.0.88"
        /*0030*/ 	.string	"Build cuda_13.0.r13.0/compiler.36424714_0"
        /*0030*/ 	.string	"-arch sm_100 -m 64 "



//--------------------- .note.nv.cuinfo           --------------------------
	.section	.note.nv.cuinfo,"",@"SHT_NOTE"
	.sectionflags	@"SHF_NOTE_NV_CUINFO"
        /*0018*/ 	.short	0x0002
        /*001a*/ 	.short	0x0064
        /*001c*/ 	.short	0x0082
	.zero		2


//--------------------- .nv.info                  --------------------------
	.section	.nv.info,"",@"SHT_CUDA_INFO"
	.align	4


	//----- nvinfo : EIATTR_REGCOUNT
	.align		4
        /*0000*/ 	.byte	0x04, 0x2f
        /*0002*/ 	.short	(.L_1 - .L_0)
	.align		4
.L_0:
        /*0004*/ 	.word	index@(_Z13global_kernelPKfPfS0_iiifii)
        /*0008*/ 	.word	0x0000001c


	//----- nvinfo : EIATTR_FRAME_SIZE
	.align		4
.L_1:
        /*000c*/ 	.byte	0x04, 0x11
        /*000e*/ 	.short	(.L_3 - .L_2)
	.align		4
.L_2:
        /*0010*/ 	.word	index@($__internal_0_$__cuda_sm3x_div_rn_noftz_f32_slowpath)
        /*0014*/ 	.word	0x00000000


	//----- nvinfo : EIATTR_FRAME_SIZE
	.align		4
.L_3:
        /*0018*/ 	.byte	0x04, 0x11
        /*001a*/ 	.short	(.L_5 - .L_4)
	.align		4
.L_4:
        /*001c*/ 	.word	index@(_Z13global_kernelPKfPfS0_iiifii)
        /*0020*/ 	.word	0x00000000


	//----- nvinfo : EIATTR_MIN_STACK_SIZE
	.align		4
.L_5:
        /*0024*/ 	.byte	0x04, 0x12
        /*0026*/ 	.short	(.L_7 - .L_6)
	.align		4
.L_6:
        /*0028*/ 	.word	index@(_Z13global_kernelPKfPfS0_iiifii)
        /*002c*/ 	.word	0x00000000
.L_7:


//--------------------- .nv.compat                --------------------------
	.section	.nv.compat,"",@"SHT_CUDA_COMPAT_INFO"
	.align	4
        /*0000*/ 	.byte	0x02, 0x09, 0x00, 0x00, 0x02, 0x02, 0x01, 0x00, 0x02, 0x05, 0x05, 0x00, 0x03, 0x07, 0x01, 0x01
        /*0010*/ 	.byte	0x02, 0x03, 0x00, 0x00, 0x02, 0x06, 0x01, 0x00, 0x04, 0x0b, 0x08, 0x00, 0x01, 0x00, 0x00, 0x00
        /*0020*/ 	.byte	0x00, 0x00, 0x00, 0x00


//--------------------- .nv.info._Z13global_kernelPKfPfS0_iiifii --------------------------
	.section	.nv.info._Z13global_kernelPKfPfS0_iiifii,"",@"SHT_CUDA_INFO"
	.sectionflags	@""
	.align	4


	//----- nvinfo : EIATTR_CUDA_API_VERSION
	.align		4
        /*0000*/ 	.byte	0x04, 0x37
        /*0002*/ 	.short	(.L_9 - .L_8)
.L_8:
        /*0004*/ 	.word	0x00000082


	//----- nvinfo : EIATTR_KPARAM_INFO
	.align		4
.L_9:
        /*0008*/ 	.byte	0x04, 0x17
        /*000a*/ 	.short	(.L_11 - .L_10)
.L_10:
        /*000c*/ 	.word	0x00000000
        /*0010*/ 	.short	0x0008
        /*0012*/ 	.short	0x002c
        /*0014*/ 	.byte	0x00, 0xf0, 0x11, 0x00


	//----- nvinfo : EIATTR_KPARAM_INFO
	.align		4
.L_11:
        /*0018*/ 	.byte	0x04, 0x17
        /*001a*/ 	.short	(.L_13 - .L_12)
.L_12:
        /*001c*/ 	.word	0x00000000
        /*0020*/ 	.short	0x0007
        /*0022*/ 	.short	0x0028
        /*0024*/ 	.byte	0x00, 0xf0, 0x11, 0x00


	//----- nvinfo : EIATTR_KPARAM_INFO
	.align		4
.L_13:
        /*0028*/ 	.byte	0x04, 0x17
        /*002a*/ 	.short	(.L_15 - .L_14)
.L_14:
        /*002c*/ 	.word	0x00000000
        /*0030*/ 	.short	0x0006
        /*0032*/ 	.short	0x0024
        /*0034*/ 	.byte	0x00, 0xf0, 0x11, 0x00


	//----- nvinfo : EIATTR_KPARAM_INFO
	.align		4
.L_15:
        /*0038*/ 	.byte	0x04, 0x17
        /*003a*/ 	.short	(.L_17 - .L_16)
.L_16:
        /*003c*/ 	.word	0x00000000
        /*0040*/ 	.short	0x0005
        /*0042*/ 	.short	0x0020
        /*0044*/ 	.byte	0x00, 0xf0, 0x11, 0x00


	//----- nvinfo : EIATTR_KPARAM_INFO
	.align		4
.L_17:
        /*0048*/ 	.byte	0x04, 0x17
        /*004a*/ 	.short	(.L_19 - .L_18)
.L_18:
        /*004c*/ 	.word	0x00000000
        /*0050*/ 	.short	0x0004
        /*0052*/ 	.short	0x001c
        /*0054*/ 	.byte	0x00, 0xf0, 0x11, 0x00


	//----- nvinfo : EIATTR_KPARAM_INFO
	.align		4
.L_19:
        /*0058*/ 	.byte	0x04, 0x17
        /*005a*/ 	.short	(.L_21 - .L_20)
.L_20:
        /*005c*/ 	.word	0x00000000
        /*0060*/ 	.short	0x0003
        /*0062*/ 	.short	0x0018
        /*0064*/ 	.byte	0x00, 0xf0, 0x11, 0x00


	//----- nvinfo : EIATTR_KPARAM_INFO
	.align		4
.L_21:
        /*0068*/ 	.byte	0x04, 0x17
        /*006a*/ 	.short	(.L_23 - .L_22)
.L_22:
        /*006c*/ 	.word	0x00000000
        /*0070*/ 	.short	0x0002
        /*0072*/ 	.short	0x0010
        /*0074*/ 	.byte	0x00, 0xf5, 0x21, 0x00


	//----- nvinfo : EIATTR_KPARAM_INFO
	.align		4
.L_23:
        /*0078*/ 	.byte	0x04, 0x17
        /*007a*/ 	.short	(.L_25 - .L_24)
.L_24:
        /*007c*/ 	.word	0x00000000
        /*0080*/ 	.short	0x0001
        /*0082*/ 	.short	0x0008
        /*0084*/ 	.byte	0x00, 0xf5, 0x21, 0x00


	//----- nvinfo : EIATTR_KPARAM_INFO
	.align		4
.L_25:
        /*0088*/ 	.byte	0x04, 0x17
        /*008a*/ 	.short	(.L_27 - .L_26)
.L_26:
        /*008c*/ 	.word	0x00000000
        /*0090*/ 	.short	0x0000
        /*0092*/ 	.short	0x0000
        /*0094*/ 	.byte	0x00, 0xf5, 0x21, 0x00


	//----- nvinfo : EIATTR_SPARSE_MMA_MASK
	.align		4
.L_27:
        /*0098*/ 	.byte	0x03, 0x50
        /*009a*/ 	.short	0x0000


	//----- nvinfo : EIATTR_MAXREG_COUNT
	.align		4
        /*009c*/ 	.byte	0x03, 0x1b
        /*009e*/ 	.short	0x00ff


	//----- nvinfo : EIATTR_NUM_BARRIERS
	.align		4
        /*00a0*/ 	.byte	0x02, 0x4c
        /*00a2*/ 	.byte	0x01
	.zero		1


	//----- nvinfo : EIATTR_MERCURY_ISA_VERSION
	.align		4
        /*00a4*/ 	.byte	0x03, 0x5f
        /*00a6*/ 	.short	0x0101


	//----- nvinfo : EIATTR_VRC_CTA_INIT_COUNT
	.align		4
        /*00a8*/ 	.byte	0x02, 0x4a
	.zero		1
	.zero		1


	//----- nvinfo : EIATTR_EXIT_INSTR_OFFSETS
	.align		4
        /*00ac*/ 	.byte	0x04, 0x1c
        /*00ae*/ 	.short	(.L_29 - .L_28)


	//   ....[0]....
.L_28:
        /*00b0*/ 	.word	0x00000040


	//   ....[1]....
        /*00b4*/ 	.word	0x00000230


	//   ....[2]....
        /*00b8*/ 	.word	0x000027a0


	//----- nvinfo : EIATTR_CRS_STACK_SIZE
	.align		4
.L_29:
        /*00bc*/ 	.byte	0x04, 0x1e
        /*00be*/ 	.short	(.L_31 - .L_30)
.L_30:
        /*00c0*/ 	.word	0x00000000


	//----- nvinfo : EIATTR_CBANK_PARAM_SIZE
	.align		4
.L_31:
        /*00c4*/ 	.byte	0x03, 0x19
        /*00c6*/ 	.short	0x0030


	//----- nvinfo : EIATTR_PARAM_CBANK
	.align		4
        /*00c8*/ 	.byte	0x04, 0x0a
        /*00ca*/ 	.short	(.L_33 - .L_32)
	.align		4
.L_32:
        /*00cc*/ 	.word	index@(.nv.constant0._Z13global_kernelPKfPfS0_iiifii)
        /*00d0*/ 	.short	0x0380
        /*00d2*/ 	.short	0x0030


	//----- nvinfo : EIATTR_SW_WAR
	.align		4
.L_33:
        /*00d4*/ 	.byte	0x04, 0x36
        /*00d6*/ 	.short	(.L_35 - .L_34)
.L_34:
        /*00d8*/ 	.word	0x00000008
.L_35:


//--------------------- .nv.callgraph             --------------------------
	.section	.nv.callgraph,"",@"SHT_CUDA_CALLGRAPH"
	.align	4
	.sectionentsize	8
	.align		4
        /*0000*/ 	.word	0x00000000
	.align		4
        /*0004*/ 	.word	0xffffffff
	.align		4
        /*0008*/ 	.word	0x00000000
	.align		4
        /*000c*/ 	.word	0xfffffffe
	.align		4
        /*0010*/ 	.word	0x00000000
	.align		4
        /*0014*/ 	.word	0xfffffffd
	.align		4
        /*0018*/ 	.word	0x00000000
	.align		4
        /*001c*/ 	.word	0xfffffffc


//--------------------- .text._Z13global_kernelPKfPfS0_iiifii --------------------------
	.section	.text._Z13global_kernelPKfPfS0_iiifii,"ax",@progbits
	.align	128
        .global         _Z13global_kernelPKfPfS0_iiifii
        .type           _Z13global_kernelPKfPfS0_iiifii,@function
        .size           _Z13global_kernelPKfPfS0_iiifii,(.L_x_40 - _Z13global_kernelPKfPfS0_iiifii)
        .other          _Z13global_kernelPKfPfS0_iiifii,@"STO_CUDA_ENTRY STV_DEFAULT"
_Z13global_kernelPKfPfS0_iiifii:
.text._Z13global_kernelPKfPfS0_iiifii:
[----:B------:R-:W-:Y:S01]  /*0000*/  LDC R1, c[0x0][0x37c] ;  /* 0x0000df00ff017b82 */ /* 0x000fe20000000800 */
[----:B------:R-:W0:Y:S07]  /*0010*/  S2R R0, SR_CTAID.Y ;  /* 0x0000000000007919 */ /* 0x000e2e0000002600 */
[----:B------:R-:W0:Y:S02]  /*0020*/  S2UR UR4, SR_CTAID.X ;  /* 0x00000000000479c3 */ /* 0x000e240000002500 */
[----:B0-----:R-:W-:-:S13]  /*0030*/  LOP3.LUT P0, RZ, R0, UR4, RZ, 0xfc, !PT ;  /* 0x0000000400ff7c12 */ /* 0x001fda000f80fcff */
[----:B------:R-:W-:Y:S05]  /*0040*/  @P0 EXIT ;  /* 0x000000000000094d */ /* 0x000fea0003800000 */
[----:B------:R-:W0:Y:S08]  /*0050*/  LDC R0, c[0x0][0x3a0] ;  /* 0x0000e800ff007b82 */ /* 0x000e300000000800 */
[----:B------:R-:W1:Y:S08]  /*0060*/  LDC R9, c[0x0][0x398] ;  /* 0x0000e600ff097b82 */ /* 0x000e700000000800 */
[----:B------:R-:W2:Y:S01]  /*0070*/  LDC R11, c[0x0][0x39c] ;  /* 0x0000e700ff0b7b82 */ /* 0x000ea20000000800 */
[----:B0-----:R-:W-:-:S04]  /*0080*/  IABS R7, R0 ;  /* 0x0000000000077213 */ /* 0x001fc80000000000 */
[----:B------:R-:W0:Y:S08]  /*0090*/  I2F.RP R4, R7 ;  /* 0x0000000700047306 */ /* 0x000e300000209400 */
[----:B0-----:R-:W0:Y:S02]  /*00a0*/  MUFU.RCP R4, R4 ;  /* 0x0000000400047308 */ /* 0x001e240000001000 */
[----:B0-----:R-:W-:-:S06]  /*00b0*/  IADD3 R2, PT, PT, R4, 0xffffffe, RZ ;  /* 0x0ffffffe04027810 */ /* 0x001fcc0007ffe0ff */
[----:B------:R0:W3:Y:S02]  /*00c0*/  F2I.FTZ.U32.TRUNC.NTZ R3, R2 ;  /* 0x0000000200037305 */ /* 0x0000e4000021f000 */
[----:B0-----:R-:W-:Y:S01]  /*00d0*/  HFMA2 R2, -RZ, RZ, 0, 0 ;  /* 0x00000000ff027431 */ /* 0x001fe200000001ff */
[----:B---3--:R-:W-:-:S05]  /*00e0*/  IADD3 R6, PT, PT, RZ, -R3, RZ ;  /* 0x80000003ff067210 */ /* 0x008fca0007ffe0ff */
[----:B------:R-:W-:Y:S01]  /*00f0*/  IMAD R5, R6, R7, RZ ;  /* 0x0000000706057224 */ /* 0x000fe200078e02ff */
[----:B-1----:R-:W-:-:S03]  /*0100*/  IABS R6, R9 ;  /* 0x0000000900067213 */ /* 0x002fc60000000000 */
[----:B------:R-:W-:-:S06]  /*0110*/  IMAD.HI.U32 R3, R3, R5, R2 ;  /* 0x0000000503037227 */ /* 0x000fcc00078e0002 */
[----:B------:R-:W-:-:S04]  /*0120*/  IMAD.HI.U32 R4, R3, R6, RZ ;  /* 0x0000000603047227 */ /* 0x000fc800078e00ff */
[----:B------:R-:W-:-:S04]  /*0130*/  IMAD.MOV R5, RZ, RZ, -R4 ;  /* 0x000000ffff057224 */ /* 0x000fc800078e0a04 */
[----:B------:R-:W-:Y:S01]  /*0140*/  IMAD R2, R7, R5, R6 ;  /* 0x0000000507027224 */ /* 0x000fe200078e0206 */
[----:B------:R-:W-:-:S04]  /*0150*/  LOP3.LUT R5, RZ, R0, RZ, 0x33, !PT ;  /* 0x00000000ff057212 */ /* 0x000fc800078e33ff */
[----:B------:R-:W-:-:S13]  /*0160*/  ISETP.GT.U32.AND P1, PT, R7, R2, PT ;  /* 0x000000020700720c */ /* 0x000fda0003f24070 */
[-C--:B------:R-:W-:Y:S02]  /*0170*/  @!P1 IADD3 R2, PT, PT, R2, -R7.reuse, RZ ;  /* 0x8000000702029210 */ /* 0x080fe40007ffe0ff */
[----:B------:R-:W-:Y:S02]  /*0180*/  @!P1 IADD3 R4, PT, PT, R4, 0x1, RZ ;  /* 0x0000000104049810 */ /* 0x000fe40007ffe0ff */
[----:B------:R-:W-:Y:S02]  /*0190*/  ISETP.GE.U32.AND P0, PT, R2, R7, PT ;  /* 0x000000070200720c */ /* 0x000fe40003f06070 */
[----:B------:R-:W-:-:S04]  /*01a0*/  LOP3.LUT R2, R9, R0, RZ, 0x3c, !PT ;  /* 0x0000000009027212 */ /* 0x000fc800078e3cff */
[----:B------:R-:W-:Y:S02]  /*01b0*/  ISETP.GE.AND P2, PT, R2, RZ, PT ;  /* 0x000000ff0200720c */ /* 0x000fe40003f46270 */
[----:B--2---:R-:W-:-:S05]  /*01c0*/  IABS R2, R11 ;  /* 0x0000000b00027213 */ /* 0x004fca0000000000 */
[----:B------:R-:W-:Y:S01]  /*01d0*/  @P0 IADD3 R4, PT, PT, R4, 0x1, RZ ;  /* 0x0000000104040810 */ /* 0x000fe20007ffe0ff */
[----:B------:R-:W-:Y:S01]  /*01e0*/  IMAD.HI.U32 R3, R3, R2, RZ ;  /* 0x0000000203037227 */ /* 0x000fe200078e00ff */
[----:B------:R-:W-:-:S04]  /*01f0*/  ISETP.NE.AND P0, PT, R0, RZ, PT ;  /* 0x000000ff0000720c */ /* 0x000fc80003f05270 */
[----:B------:R-:W-:-:S05]  /*0200*/  @!P2 IMAD.MOV R4, RZ, RZ, -R4 ;  /* 0x000000ffff04a224 */ /* 0x000fca00078e0a04 */
[----:B------:R-:W-:-:S04]  /*0210*/  SEL R6, R5, R4, !P0 ;  /* 0x0000000405067207 */ /* 0x000fc80004000000 */
[----:B------:R-:W-:-:S13]  /*0220*/  ISETP.GE.AND P1, PT, R6, 0x1, PT ;  /* 0x000000010600780c */ /* 0x000fda0003f26270 */
[----:B------:R-:W-:Y:S05]  /*0230*/  @!P1 EXIT ;  /* 0x000000000000994d */ /* 0x000fea0003800000 */
[----:B------:R-:W-:Y:S01]  /*0240*/  IADD3 R4, PT, PT, -R3, RZ, RZ ;  /* 0x000000ff03047210 */ /* 0x000fe20007ffe1ff */
[----:B------:R-:W0:Y:S01]  /*0250*/  LDC R9, c[0x0][0x3a4] ;  /* 0x0000e900ff097b82 */ /* 0x000e220000000800 */
[----:B------:R-:W-:Y:S02]  /*0260*/  LOP3.LUT R0, R11, R0, RZ, 0x3c, !PT ;  /* 0x000000000b007212 */ /* 0x000fe400078e3cff */
[----:B------:R-:W-:Y:S01]  /*0270*/  I2FP.F32.S32 R11, R6 ;  /* 0x00000006000b7245 */ /* 0x000fe20000201400 */
[----:B------:R-:W-:Y:S01]  /*0280*/  IMAD R2, R7, R4, R2 ;  /* 0x0000000407027224 */ /* 0x000fe200078e0202 */
[----:B------:R-:W-:-:S04]  /*0290*/  ISETP.GE.AND P1, PT, R0, RZ, PT ;  /* 0x000000ff0000720c */ /* 0x000fc80003f26270 */
[----:B------:R-:W-:-:S13]  /*02a0*/  ISETP.GT.U32.AND P3, PT, R7, R2, PT ;  /* 0x000000020700720c */ /* 0x000fda0003f64070 */
[-C--:B------:R-:W-:Y:S01]  /*02b0*/  @!P3 IADD3 R2, PT, PT, R2, -R7.reuse, RZ ;  /* 0x800000070202b210 */ /* 0x080fe20007ffe0ff */
[----:B0-----:R-:W0:Y:S01]  /*02c0*/  MUFU.RCP R4, R9 ;  /* 0x0000000900047308 */ /* 0x001e220000001000 */
[----:B------:R-:W-:Y:S02]  /*02d0*/  @!P3 IADD3 R3, PT, PT, R3, 0x1, RZ ;  /* 0x000000010303b810 */ /* 0x000fe40007ffe0ff */
[----:B------:R-:W-:-:S13]  /*02e0*/  ISETP.GE.U32.AND P2, PT, R2, R7, PT ;  /* 0x000000070200720c */ /* 0x000fda0003f46070 */
[----:B------:R-:W-:Y:S01]  /*02f0*/  @P2 VIADD R3, R3, 0x1 ;  /* 0x0000000103032836 */ /* 0x000fe20000000000 */
[----:B------:R-:W1:Y:S01]  /*0300*/  FCHK P2, -RZ, R9 ;  /* 0x00000009ff007302 */ /* 0x000e620000040100 */
[----:B0-----:R-:W-:-:S03]  /*0310*/  FFMA R7, R4, -R9, 1 ;  /* 0x3f80000004077423 */ /* 0x001fc60000000809 */
[----:B------:R-:W-:Y:S01]  /*0320*/  @!P1 IADD3 R3, PT, PT, -R3, RZ, RZ ;  /* 0x000000ff03039210 */ /* 0x000fe20007ffe1ff */
[----:B------:R-:W-:-:S03]  /*0330*/  FFMA R7, R4, R7, R4 ;  /* 0x0000000704077223 */ /* 0x000fc60000000004 */
[----:B------:R-:W-:Y:S01]  /*0340*/  SEL R10, R5, R3, !P0 ;  /* 0x00000003050a7207 */ /* 0x000fe20004000000 */
[----:B------:R-:W-:-:S04]  /*0350*/  FFMA R0, -RZ, R7, RZ ;  /* 0x00000007ff007223 */ /* 0x000fc800000001ff */
[----:B------:R-:W-:-:S04]  /*0360*/  FFMA R2, R0, -R9, -RZ ;  /* 0x8000000900027223 */ /* 0x000fc800000008ff */
[----:B------:R-:W-:Y:S01]  /*0370*/  FFMA R0, R7, R2, R0 ;  /* 0x0000000207007223 */ /* 0x000fe20000000000 */
[----:B-1----:R-:W-:Y:S06]  /*0380*/  @!P2 BRA `(.L_x_0) ;  /* 0x000000000014a947 */ /* 0x002fec0003800000 */
[----:B------:R-:W0:Y:S01]  /*0390*/  LDCU UR4, c[0x0][0x3a4] ;  /* 0x00007480ff0477ac */ /* 0x000e220008000800 */
[----:B------:R-:W-:Y:S01]  /*03a0*/  HFMA2 R0, -RZ, RZ, -0.0 , 0 ;  /* 0x80000000ff007431 */ /* 0x000fe200000001ff */
[----:B------:R-:W-:Y:S02]  /*03b0*/  MOV R2, 0x3e0 ;  /* 0x000003e000027802 */ /* 0x000fe40000000f00 */
[----:B0-----:R-:W-:-:S07]  /*03c0*/  MOV R3, UR4 ;  /* 0x0000000400037c02 */ /* 0x001fce0008000f00 */
[----:B------:R-:W-:Y:S05]  /*03d0*/  CALL.REL.NOINC `($__internal_0_$__cuda_sm3x_div_rn_noftz_f32_slowpath) ;  /* 0x0000002000f47944 */ /* 0x000fea0003c00000 */
.L_x_0:
[----:B------:R-:W-:Y:S01]  /*03e0*/  IMAD.MOV.U32 R3, RZ, RZ, 0x3bbb989d ;  /* 0x3bbb989dff037424 */ /* 0x000fe200078e00ff */
[----:B------:R-:W-:Y:S01]  /*03f0*/  MOV R5, 0x437c0000 ;  /* 0x437c000000057802 */ /* 0x000fe20000000f00 */
[----:B------:R-:W0:Y:S02]  /*0400*/  LDCU.64 UR4, c[0x0][0x398] ;  /* 0x00007300ff0477ac */ /* 0x000e240008000a00 */
[----:B------:R-:W-:Y:S01]  /*0410*/  FFMA.SAT R2, R0, R3, 0.5 ;  /* 0x3f00000000027423 */ /* 0x000fe20000002003 */
[----:B------:R-:W1:Y:S03]  /*0420*/  LDCU UR13, c[0x0][0x3ac] ;  /* 0x00007580ff0d77ac */ /* 0x000e660008000800 */
[----:B------:R-:W-:Y:S01]  /*0430*/  FFMA.RM R2, R2, R5, 12582913 ;  /* 0x4b40000102027423 */ /* 0x000fe20000004005 */
[----:B------:R-:W2:Y:S03]  /*0440*/  LDCU.64 UR18, c[0x0][0x358] ;  /* 0x00006b00ff1277ac */ /* 0x000ea60008000a00 */
[C---:B------:R-:W-:Y:S01]  /*0450*/  FADD R3, R2.reuse, -12583039 ;  /* 0xcb40007f02037421 */ /* 0x040fe20000000000 */
[----:B------:R-:W-:-:S03]  /*0460*/  SHF.L.U32 R13, R2, 0x17, RZ ;  /* 0x00000017020d7819 */ /* 0x000fc600000006ff */
[----:B------:R-:W-:-:S04]  /*0470*/  FFMA R3, R0, 1.4426950216293334961, -R3 ;  /* 0x3fb8aa3b00037823 */ /* 0x000fc80000000803 */
[----:B------:R-:W-:Y:S01]  /*0480*/  FFMA R12, R0, 1.925963033500011079e-08, R3 ;  /* 0x32a57060000c7823 */ /* 0x000fe20000000003 */
[----:B------:R-:W-:Y:S01]  /*0490*/  HFMA2 R0, -RZ, RZ, 0, 0 ;  /* 0x00000000ff007431 */ /* 0x000fe200000001ff */
[----:B0-----:R-:W-:Y:S02]  /*04a0*/  USHF.L.U32 UR11, UR4, 0x3, URZ ;  /* 0x00000003040b7899 */ /* 0x001fe400080006ff */
[----:B------:R-:W-:Y:S02]  /*04b0*/  ULOP3.LUT UR10, UR5, 0x7ffffff8, URZ, 0xc0, !UPT ;  /* 0x7ffffff8050a7892 */ /* 0x000fe4000f8ec0ff */
[----:B------:R-:W-:Y:S02]  /*04c0*/  ULOP3.LUT UR20, UR5, 0x7, URZ, 0xc0, !UPT ;  /* 0x0000000705147892 */ /* 0x000fe4000f8ec0ff */
[----:B------:R-:W-:Y:S02]  /*04d0*/  ULOP3.LUT UR12, UR5, 0x3, URZ, 0xc0, !UPT ;  /* 0x00000003050c7892 */ /* 0x000fe4000f8ec0ff */
[----:B-1----:R-:W-:Y:S01]  /*04e0*/  USHF.R.U32.HI UR13, URZ, 0x1, UR13 ;  /* 0x00000001ff0d7899 */ /* 0x002fe2000801160d */
[----:B--2---:R-:W-:-:S11]  /*04f0*/  UMOV UR4, URZ ;  /* 0x000000ff00047c82 */ /* 0x004fd60008000000 */
.L_x_27:
[----:B------:R-:W-:-:S13]  /*0500*/  ISETP.GE.AND P0, PT, R10, 0x1, PT ;  /* 0x000000010a00780c */ /* 0x000fda0003f06270 */
[----:B0-----:R-:W-:Y:S05]  /*0510*/  @!P0 BRA `(.L_x_1) ;  /* 0x0000002000908947 */ /* 0x001fea0003800000 */
[----:B------:R-:W0:Y:S01]  /*0520*/  S2R R2, SR_TID.X ;  /* 0x0000000000027919 */ /* 0x000e220000002100 */
[----:B------:R-:W1:Y:S02]  /*0530*/  LDCU UR5, c[0x0][0x3a8] ;  /* 0x00007500ff0577ac */ /* 0x000e640008000800 */
[----:B-1----:R-:W-:Y:S01]  /*0540*/  USHF.R.U32.HI UR5, URZ, 0x1, UR5 ;  /* 0x00000001ff057899 */ /* 0x002fe20008011605 */
[----:B0-----:R-:W-:-:S05]  /*0550*/  I2FP.F32.U32 R2, R2 ;  /* 0x0000000200027245 */ /* 0x001fca0000201000 */
[----:B------:R-:W-:Y:S01]  /*0560*/  FFMA R2, R11, R2, R0 ;  /* 0x000000020b027223 */ /* 0x000fe20000000000 */
[----:B------:R-:W-:-:S03]  /*0570*/  IMAD.MOV.U32 R0, RZ, RZ, RZ ;  /* 0x000000ffff007224 */ /* 0x000fc600078e00ff */
[----:B------:R-:W0:Y:S02]  /*0580*/  F2I.TRUNC.NTZ R14, R2 ;  /* 0x00000002000e7305 */ /* 0x000e24000020f100 */
[----:B0-----:R-:W-:Y:S01]  /*0590*/  IADD3 R15, PT, PT, R14, -UR5, RZ ;  /* 0x800000050e0f7c10 */ /* 0x001fe2000fffe0ff */
[----:B------:R-:W-:-:S06]  /*05a0*/  UMOV UR5, URZ ;  /* 0x000000ff00057c82 */ /* 0x000fcc0008000000 */
.L_x_26:
[----:B0-----:R-:W0:Y:S01]  /*05b0*/  S2R R3, SR_TID.Y ;  /* 0x0000000000037919 */ /* 0x001e220000002200 */
[----:B------:R-:W1:Y:S01]  /*05c0*/  LDCU.64 UR6, c[0x0][0x398] ;  /* 0x00007300ff0677ac */ /* 0x000e620008000a00 */
[----:B------:R-:W-:Y:S01]  /*05d0*/  I2FP.F32.S32 R2, R10 ;  /* 0x0000000a00027245 */ /* 0x000fe20000201400 */
[----:B------:R-:W2:Y:S01]  /*05e0*/  LDC.64 R4, c[0x0][0x388] ;  /* 0x0000e200ff047b82 */ /* 0x000ea20000000a00 */
[----:B------:R-:W-:Y:S01]  /*05f0*/  HFMA2 R17, -RZ, RZ, 0, 0 ;  /* 0x00000000ff117431 */ /* 0x000fe200000001ff */
[----:B-1----:R-:W-:-:S04]  /*0600*/  UISETP.GE.AND UP0, UPT, UR7, 0x1, UPT ;  /* 0x000000010700788c */ /* 0x002fc8000bf06270 */
[----:B------:R-:W-:Y:S01]  /*0610*/  UISETP.LT.OR UP0, UPT, UR6, 0x1, !UP0 ;  /* 0x000000010600788c */ /* 0x000fe2000c701670 */
[----:B0-----:R-:W-:-:S05]  /*0620*/  I2FP.F32.U32 R3, R3 ;  /* 0x0000000300037245 */ /* 0x001fca0000201000 */
[----:B------:R-:W-:-:S04]  /*0630*/  FFMA R2, R3, R2, R0 ;  /* 0x0000000203027223 */ /* 0x000fc80000000000 */
[----:B------:R-:W0:Y:S02]  /*0640*/  F2I.TRUNC.NTZ R7, R2 ;  /* 0x0000000200077305 */ /* 0x000e24000020f100 */
[----:B0-----:R-:W-:-:S04]  /*0650*/  IMAD R3, R7, UR6, R14 ;  /* 0x0000000607037c24 */ /* 0x001fc8000f8e020e */
[----:B--2---:R-:W-:Y:S01]  /*0660*/  IMAD.WIDE R4, R3, 0x4, R4 ;  /* 0x0000000403047825 */ /* 0x004fe200078e0204 */
[----:B------:R-:W-:Y:S06]  /*0670*/  BRA.U UP0, `(.L_x_2) ;  /* 0x0000001d00e07547 */ /* 0x000fec000b800000 */
[----:B------:R-:W0:Y:S02]  /*0680*/  LDCU UR6, c[0x0][0x3a8] ;  /* 0x00007500ff0677ac */ /* 0x000e240008000800 */
[----:B0-----:R-:W-:-:S09]  /*0690*/  UISETP.GT.AND UP0, UPT, UR6, URZ, UPT ;  /* 0x000000ff0600728c */ /* 0x001fd2000bf04270 */
[----:B------:R-:W-:Y:S05]  /*06a0*/  BRA.U UP0, `(.L_x_3) ;  /* 0x0000000900bc7547 */ /* 0x000fea000b800000 */
[----:B------:R0:W5:Y:S01]  /*06b0*/  LDG.E R3, desc[UR18][R4.64] ;  /* 0x0000001204037981 */ /* 0x000162000c1e1900 */
[----:B------:R-:W-:Y:S01]  /*06c0*/  MOV R17, RZ ;  /* 0x000000ff00117202 */ /* 0x000fe20000000f00 */
[----:B------:R-:W-:-:S06]  /*06d0*/  UMOV UR6, URZ ;  /* 0x000000ff00067c82 */ /* 0x000fcc0008000000 */
.L_x_8:
[----:B-1----:R-:W1:Y:S01]  /*06e0*/  LDCU UR15, c[0x0][0x39c] ;  /* 0x00007380ff0f77ac */ /* 0x002e620008000800 */
[----:B------:R-:W-:Y:S01]  /*06f0*/  UMOV UR7, URZ ;  /* 0x000000ff00077c82 */ /* 0x000fe20008000000 */
[----:B-1----:R-:W-:-:S09]  /*0700*/  UISETP.GE.U32.AND UP0, UPT, UR15, 0x8, UPT ;  /* 0x000000080f00788c */ /* 0x002fd2000bf06070 */
[----:B--23--:R-:W-:Y:S05]  /*0710*/  BRA.U !UP0, `(.L_x_4) ;  /* 0x0000000508447547 */ /* 0x00cfea000b800000 */
[----:B------:R-:W1:Y:S01]  /*0720*/  MUFU.EX2 R0, R12 ;  /* 0x0000000c00007308 */ /* 0x000e620000000800 */
[----:B------:R-:W2:Y:S01]  /*0730*/  LDCU UR7, c[0x0][0x398] ;  /* 0x00007300ff0777ac */ /* 0x000ea20008000800 */
[----:B------:R-:W3:Y:S01]  /*0740*/  LDCU.64 UR28, c[0x0][0x380] ;  /* 0x00007000ff1c77ac */ /* 0x000ee20008000a00 */
[----:B------:R-:W-:-:S04]  /*0750*/  ULOP3.LUT UR10, UR15, 0x7ffffff8, URZ, 0xc0, !UPT ;  /* 0x7ffffff80f0a7892 */ /* 0x000fc8000f8ec0ff */
[----:B------:R-:W-:Y:S01]  /*0760*/  UIADD3 UR8, UPT, UPT, -UR10, URZ, URZ ;  /* 0x000000ff0a087290 */ /* 0x000fe2000fffe1ff */
[----:B-1----:R-:W-:Y:S01]  /*0770*/  FMUL R0, R13, R0 ;  /* 0x000000000d007220 */ /* 0x002fe20000400000 */
[----:B--2---:R-:W-:Y:S02]  /*0780*/  UIADD3 UR9, UPT, UPT, UR6, UR7, URZ ;  /* 0x0000000706097290 */ /* 0x004fe4000fffe0ff */
[----:B------:R-:W-:Y:S02]  /*0790*/  ULEA UR14, UR7, UR6, 0x1 ;  /* 0x00000006070e7291 */ /* 0x000fe4000f8e08ff */
[----:B------:R-:W-:Y:S02]  /*07a0*/  UIMAD UR16, UR7, 0x3, UR6 ;  /* 0x00000003071078a4 */ /* 0x000fe4000f8e0206 */
[----:B------:R-:W-:Y:S02]  /*07b0*/  ULEA UR17, UR7, UR6, 0x2 ;  /* 0x0000000607117291 */ /* 0x000fe4000f8e10ff */
[----:B------:R-:W-:-:S02]  /*07c0*/  UIMAD UR21, UR7, 0x5, UR6 ;  /* 0x00000005071578a4 */ /* 0x000fc4000f8e0206 */
[----:B------:R-:W-:Y:S02]  /*07d0*/  UIMAD UR22, UR7, 0x6, UR6 ;  /* 0x00000006071678a4 */ /* 0x000fe4000f8e0206 */
[----:B------:R-:W-:Y:S02]  /*07e0*/  UIMAD UR7, UR7, 0x7, UR6 ;  /* 0x00000007070778a4 */ /* 0x000fe4000f8e0206 */
[----:B---3--:R-:W-:-:S12]  /*07f0*/  UIMAD.WIDE.U32 UR24, UR6, 0x4, UR28 ;  /* 0x00000004061878a5 */ /* 0x008fd8000f8e001c */
.L_x_5:
[----:B------:R-:W-:Y:S01]  /*0800*/  IMAD.U32 R6, RZ, RZ, UR24 ;  /* 0x00000018ff067e24 */ /* 0x000fe2000f8e00ff */
[----:B------:R-:W-:-:S05]  /*0810*/  MOV R7, UR25 ;  /* 0x0000001900077c02 */ /* 0x000fca0008000f00 */
[----:B--2---:R-:W2:Y:S01]  /*0820*/  LDG.E R6, desc[UR18][R6.64] ;  /* 0x0000001206067981 */ /* 0x004ea2000c1e1900 */
[----:B------:R-:W-:-:S06]  /*0830*/  UIMAD.WIDE.U32 UR26, UR9, 0x4, UR28 ;  /* 0x00000004091a78a5 */ /* 0x000fcc000f8e001c */
[----:B------:R-:W-:Y:S01]  /*0840*/  MOV R2, UR26 ;  /* 0x0000001a00027c02 */ /* 0x000fe20008000f00 */
[----:B--2--5:R-:W-:Y:S01]  /*0850*/  FFMA R19, R0, R6, R3 ;  /* 0x0000000600137223 */ /* 0x024fe20000000003 */
[----:B------:R-:W-:-:S04]  /*0860*/  MOV R3, UR27 ;  /* 0x0000001b00037c02 */ /* 0x000fc80008000f00 */
[----:B------:R1:W-:Y:S04]  /*0870*/  STG.E desc[UR18][R4.64], R19 ;  /* 0x0000001304007986 */ /* 0x0003e8000c101912 */
[----:B------:R-:W2:Y:S01]  /*0880*/  LDG.E R2, desc[UR18][R2.64] ;  /* 0x0000001202027981 */ /* 0x000ea2000c1e1900 */
[----:B------:R-:W-:-:S06]  /*0890*/  UIMAD.WIDE.U32 UR26, UR14, 0x4, UR28 ;  /* 0x000000040e1a78a5 */ /* 0x000fcc000f8e001c */
[----:B------:R-:W-:Y:S01]  /*08a0*/  IMAD.U32 R8, RZ, RZ, UR26 ;  /* 0x0000001aff087e24 */ /* 0x000fe2000f8e00ff */
[----:B------:R-:W-:Y:S01]  /*08b0*/  MOV R9, UR27 ;  /* 0x0000001b00097c02 */ /* 0x000fe20008000f00 */
[----:B--2---:R-:W-:-:S05]  /*08c0*/  FFMA R21, R0, R2, R19 ;  /* 0x0000000200157223 */ /* 0x004fca0000000013 */
[----:B------:R2:W-:Y:S04]  /*08d0*/  STG.E desc[UR18][R4.64], R21 ;  /* 0x0000001504007986 */ /* 0x0005e8000c101912 */
[----:B------:R-:W3:Y:S01]  /*08e0*/  LDG.E R8, desc[UR18][R8.64] ;  /* 0x0000001208087981 */ /* 0x000ee2000c1e1900 */
[----:B------:R-:W-:-:S06]  /*08f0*/  UIMAD.WIDE.U32 UR26, UR16, 0x4, UR28 ;  /* 0x00000004101a78a5 */ /* 0x000fcc000f8e001c */
[----:B------:R-:W-:Y:S02]  /*0900*/  MOV R6, UR26 ;  /* 0x0000001a00067c02 */ /* 0x000fe40008000f00 */
[----:B------:R-:W-:Y:S01]  /*0910*/  MOV R7, UR27 ;  /* 0x0000001b00077c02 */ /* 0x000fe20008000f00 */
[----:B---3--:R-:W-:-:S05]  /*0920*/  FFMA R23, R0, R8, R21 ;  /* 0x0000000800177223 */ /* 0x008fca0000000015 */
[----:B------:R3:W-:Y:S04]  /*0930*/  STG.E desc[UR18][R4.64], R23 ;  /* 0x0000001704007986 */ /* 0x0007e8000c101912 */
[----:B------:R-:W1:Y:S01]  /*0940*/  LDG.E R6, desc[UR18][R6.64] ;  /* 0x0000001206067981 */ /* 0x000e62000c1e1900 */
[----:B------:R-:W-:-:S06]  /*0950*/  UIMAD.WIDE.U32 UR26, UR17, 0x4, UR28 ;  /* 0x00000004111a78a5 */ /* 0x000fcc000f8e001c */
[----:B------:R-:W-:Y:S01]  /*0960*/  IMAD.U32 R2, RZ, RZ, UR26 ;  /* 0x0000001aff027e24 */ /* 0x000fe2000f8e00ff */
[----:B------:R-:W-:Y:S01]  /*0970*/  MOV R3, UR27 ;  /* 0x0000001b00037c02 */ /* 0x000fe20008000f00 */
[----:B-1----:R-:W-:-:S05]  /*0980*/  FFMA R19, R0, R6, R23 ;  /* 0x0000000600137223 */ /* 0x002fca0000000017 */
[----:B------:R1:W-:Y:S04]  /*0990*/  STG.E desc[UR18][R4.64], R19 ;  /* 0x0000001304007986 */ /* 0x0003e8000c101912 */
[----:B------:R-:W2:Y:S01]  /*09a0*/  LDG.E R2, desc[UR18][R2.64] ;  /* 0x0000001202027981 */ /* 0x000ea2000c1e1900 */
[----:B------:R-:W-:-:S06]  /*09b0*/  UIMAD.WIDE.U32 UR26, UR21, 0x4, UR28 ;  /* 0x00000004151a78a5 */ /* 0x000fcc000f8e001c */
[----:B------:R-:W-:Y:S02]  /*09c0*/  MOV R8, UR26 ;  /* 0x0000001a00087c02 */ /* 0x000fe40008000f00 */
[----:B------:R-:W-:Y:S01]  /*09d0*/  MOV R9, UR27 ;  /* 0x0000001b00097c02 */ /* 0x000fe20008000f00 */
[----:B--2---:R-:W-:-:S05]  /*09e0*/  FFMA R21, R0, R2, R19 ;  /* 0x0000000200157223 */ /* 0x004fca0000000013 */
[----:B------:R2:W-:Y:S04]  /*09f0*/  STG.E desc[UR18][R4.64], R21 ;  /* 0x0000001504007986 */ /* 0x0005e8000c101912 */
[----:B------:R-:W3:Y:S01]  /*0a00*/  LDG.E R8, desc[UR18][R8.64] ;  /* 0x0000001208087981 */ /* 0x000ee2000c1e1900 */
[----:B------:R-:W-:-:S06]  /*0a10*/  UIMAD.WIDE.U32 UR26, UR22, 0x4, UR28 ;  /* 0x00000004161a78a5 */ /* 0x000fcc000f8e001c */
[----:B------:R-:W-:Y:S01]  /*0a20*/  IMAD.U32 R6, RZ, RZ, UR26 ;  /* 0x0000001aff067e24 */ /* 0x000fe2000f8e00ff */
[----:B------:R-:W-:Y:S01]  /*0a30*/  MOV R7, UR27 ;  /* 0x0000001b00077c02 */ /* 0x000fe20008000f00 */
[----:B---3--:R-:W-:-:S05]  /*0a40*/  FFMA R23, R0, R8, R21 ;  /* 0x0000000800177223 */ /* 0x008fca0000000015 */
[----:B------:R2:W-:Y:S04]  /*0a50*/  STG.E desc[UR18][R4.64], R23 ;  /* 0x0000001704007986 */ /* 0x0005e8000c101912 */
[----:B------:R-:W3:Y:S01]  /*0a60*/  LDG.E R6, desc[UR18][R6.64] ;  /* 0x0000001206067981 */ /* 0x000ee2000c1e1900 */
[----:B------:R-:W-:-:S06]  /*0a70*/  UIMAD.WIDE.U32 UR26, UR7, 0x4, UR28 ;  /* 0x00000004071a78a5 */ /* 0x000fcc000f8e001c */
[----:B------:R-:W-:Y:S02]  /*0a80*/  MOV R18, UR26 ;  /* 0x0000001a00127c02 */ /* 0x000fe40008000f00 */
[----:B-1----:R-:W-:Y:S01]  /*0a90*/  MOV R19, UR27 ;  /* 0x0000001b00137c02 */ /* 0x002fe20008000f00 */
[----:B---3--:R-:W-:-:S05]  /*0aa0*/  FFMA R25, R0, R6, R23 ;  /* 0x0000000600197223 */ /* 0x008fca0000000017 */
[----:B------:R2:W-:Y:S04]  /*0ab0*/  STG.E desc[UR18][R4.64], R25 ;  /* 0x0000001904007986 */ /* 0x0005e8000c101912 */
[----:B------:R-:W3:Y:S01]  /*0ac0*/  LDG.E R18, desc[UR18][R18.64] ;  /* 0x0000001212127981 */ /* 0x000ee2000c1e1900 */
[C---:B------:R-:W-:Y:S01]  /*0ad0*/  FADD R17, R0.reuse, R17 ;  /* 0x0000001100117221 */ /* 0x040fe20000000000 */
[----:B------:R-:W-:Y:S02]  /*0ae0*/  UIADD3 UR8, UPT, UPT, UR8, 0x8, URZ ;  /* 0x0000000808087890 */ /* 0x000fe4000fffe0ff */
[----:B------:R-:W-:Y:S01]  /*0af0*/  UIADD3 UR9, UPT, UPT, UR11, UR9, URZ ;  /* 0x000000090b097290 */ /* 0x000fe2000fffe0ff */
[----:B------:R-:W-:Y:S01]  /*0b00*/  FADD R17, R0, R17 ;  /* 0x0000001100117221 */ /* 0x000fe20000000000 */
[----:B------:R-:W-:-:S02]  /*0b10*/  UISETP.NE.AND UP0, UPT, UR8, URZ, UPT ;  /* 0x000000ff0800728c */ /* 0x000fc4000bf05270 */
[----:B------:R-:W-:Y:S01]  /*0b20*/  UIADD3 UR14, UPT, UPT, UR11, UR14, URZ ;  /* 0x0000000e0b0e7290 */ /* 0x000fe2000fffe0ff */
[C---:B------:R-:W-:Y:S01]  /*0b30*/  FADD R17, R0.reuse, R17 ;  /* 0x0000001100117221 */ /* 0x040fe20000000000 */
[----:B------:R-:W-:Y:S02]  /*0b40*/  UIADD3 UR16, UPT, UPT, UR11, UR16, URZ ;  /* 0x000000100b107290 */ /* 0x000fe4000fffe0ff */
[----:B------:R-:W-:Y:S01]  /*0b50*/  UIADD3 UR17, UPT, UPT, UR11, UR17, URZ ;  /* 0x000000110b117290 */ /* 0x000fe2000fffe0ff */
[C---:B------:R-:W-:Y:S01]  /*0b60*/  FADD R17, R0.reuse, R17 ;  /* 0x0000001100117221 */ /* 0x040fe20000000000 */
[----:B------:R-:W-:Y:S02]  /*0b70*/  UIADD3 UR21, UPT, UPT, UR11, UR21, URZ ;  /* 0x000000150b157290 */ /* 0x000fe4000fffe0ff */
[----:B------:R-:W-:Y:S01]  /*0b80*/  UIADD3 UR22, UPT, UPT, UR11, UR22, URZ ;  /* 0x000000160b167290 */ /* 0x000fe2000fffe0ff */
[----:B------:R-:W-:Y:S01]  /*0b90*/  FADD R17, R0, R17 ;  /* 0x0000001100117221 */ /* 0x000fe20000000000 */
[----:B------:R-:W-:-:S02]  /*0ba0*/  UIADD3 UR7, UPT, UPT, UR11, UR7, URZ ;  /* 0x000000070b077290 */ /* 0x000fc4000fffe0ff */
[----:B------:R-:W-:Y:S01]  /*0bb0*/  UIMAD.WIDE.U32 UR24, UR11, 0x4, UR24 ;  /* 0x000000040b1878a5 */ /* 0x000fe2000f8e0018 */
[----:B------:R-:W-:-:S04]  /*0bc0*/  FADD R17, R0, R17 ;  /* 0x0000001100117221 */ /* 0x000fc80000000000 */
[----:B------:R-:W-:-:S04]  /*0bd0*/  FADD R17, R0, R17 ;  /* 0x0000001100117221 */ /* 0x000fc80000000000 */
[C---:B------:R-:W-:Y:S01]  /*0be0*/  FADD R17, R0.reuse, R17 ;  /* 0x0000001100117221 */ /* 0x040fe20000000000 */
[----:B---3--:R-:W-:-:S05]  /*0bf0*/  FFMA R3, R0, R18, R25 ;  /* 0x0000001200037223 */ /* 0x008fca0000000019 */
[----:B------:R2:W-:Y:S01]  /*0c00*/  STG.E desc[UR18][R4.64], R3 ;  /* 0x0000000304007986 */ /* 0x0005e2000c101912 */
[----:B------:R-:W-:Y:S05]  /*0c10*/  BRA.U UP0, `(.L_x_5) ;  /* 0xfffffff900f87547 */ /* 0x000fea000b83ffff */
[----:B------:R-:W-:-:S05]  /*0c20*/  UMOV UR7, UR10 ;  /* 0x0000000a00077c82 */ /* 0x000fca0008000000 */
.L_x_4:
[----:B------:R-:W-:-:S09]  /*0c30*/  UISETP.NE.AND UP0, UPT, UR20, URZ, UPT ;  /* 0x000000ff1400728c */ /* 0x000fd2000bf05270 */
[----:B------:R-:W-:Y:S05]  /*0c40*/  BRA.U !UP0, `(.L_x_6) ;  /* 0x0000000508407547 */ /* 0x000fea000b800000 */
[----:B------:R-:W-:Y:S02]  /*0c50*/  UIADD3 UR8, UPT, UPT, UR20, -0x1, URZ ;  /* 0xffffffff14087890 */ /* 0x000fe4000fffe0ff */
[----:B------:R-:W-:Y:S02]  /*0c60*/  UISETP.NE.AND UP1, UPT, UR12, URZ, UPT ;  /* 0x000000ff0c00728c */ /* 0x000fe4000bf25270 */
[----:B------:R-:W-:-:S09]  /*0c70*/  UISETP.GE.U32.AND UP0, UPT, UR8, 0x3, UPT ;  /* 0x000000030800788c */ /* 0x000fd2000bf06070 */
[----:B------:R-:W-:Y:S05]  /*0c80*/  BRA.U !UP0, `(.L_x_7) ;  /* 0x0000000108947547 */ /* 0x000fea000b800000 */
[----:B------:R-:W1:Y:S01]  /*0c90*/  LDCU UR16, c[0x0][0x398] ;  /* 0x00007300ff1077ac */ /* 0x000e620008000800 */
[----:B------:R-:W3:Y:S01]  /*0ca0*/  LDCU.64 UR8, c[0x0][0x380] ;  /* 0x00007000ff0877ac */ /* 0x000ee20008000a00 */
[----:B-1----:R-:W-:-:S04]  /*0cb0*/  UIMAD UR14, UR7, UR16, UR6 ;  /* 0x00000010070e72a4 */ /* 0x002fc8000f8e0206 */
[----:B---3--:R-:W-:-:S06]  /*0cc0*/  UIMAD.WIDE.U32 UR22, UR14, 0x4, UR8 ;  /* 0x000000040e1678a5 */ /* 0x008fcc000f8e0008 */
[----:B------:R-:W-:Y:S01]  /*0cd0*/  IMAD.U32 R6, RZ, RZ, UR22 ;  /* 0x00000016ff067e24 */ /* 0x000fe2000f8e00ff */
[----:B------:R-:W-:-:S05]  /*0ce0*/  MOV R7, UR23 ;  /* 0x0000001700077c02 */ /* 0x000fca0008000f00 */
[----:B------:R-:W3:Y:S01]  /*0cf0*/  LDG.E R6, desc[UR18][R6.64] ;  /* 0x0000001206067981 */ /* 0x000ee2000c1e1900 */
[----:B------:R-:W1:Y:S01]  /*0d00*/  MUFU.EX2 R0, R12 ;  /* 0x0000000c00007308 */ /* 0x000e620000000800 */
[----:B------:R-:W-:-:S04]  /*0d10*/  UIADD3 UR14, UPT, UPT, UR14, UR16, URZ ;  /* 0x000000100e0e7290 */ /* 0x000fc8000fffe0ff */
[----:B------:R-:W-:-:S06]  /*0d20*/  UIMAD.WIDE.U32 UR22, UR14, 0x4, UR8 ;  /* 0x000000040e1678a5 */ /* 0x000fcc000f8e0008 */
[----:B------:R-:W-:Y:S01]  /*0d30*/  MOV R2, UR22 ;  /* 0x0000001600027c02 */ /* 0x000fe20008000f00 */
[----:B-1----:R-:W-:-:S04]  /*0d40*/  FMUL R0, R13, R0 ;  /* 0x000000000d007220 */ /* 0x002fc80000400000 */
[----:B---3-5:R-:W-:Y:S01]  /*0d50*/  FFMA R19, R6, R0, R3 ;  /* 0x0000000006137223 */ /* 0x028fe20000000003 */
[----:B--2---:R-:W-:-:S04]  /*0d60*/  MOV R3, UR23 ;  /* 0x0000001700037c02 */ /* 0x004fc80008000f00 */
[----:B------:R1:W-:Y:S04]  /*0d70*/  STG.E desc[UR18][R4.64], R19 ;  /* 0x0000001304007986 */ /* 0x0003e8000c101912 */
[----:B------:R-:W2:Y:S01]  /*0d80*/  LDG.E R2, desc[UR18][R2.64] ;  /* 0x0000001202027981 */ /* 0x000ea2000c1e1900 */
[----:B------:R-:W-:-:S04]  /*0d90*/  UIADD3 UR14, UPT, UPT, UR14, UR16, URZ ;  /* 0x000000100e0e7290 */ /* 0x000fc8000fffe0ff */
[----:B------:R-:W-:-:S06]  /*0da0*/  UIMAD.WIDE.U32 UR22, UR14, 0x4, UR8 ;  /* 0x000000040e1678a5 */ /* 0x000fcc000f8e0008 */
[----:B------:R-:W-:Y:S01]  /*0db0*/  IMAD.U32 R8, RZ, RZ, UR22 ;  /* 0x00000016ff087e24 */ /* 0x000fe2000f8e00ff */
[----:B------:R-:W-:Y:S01]  /*0dc0*/  MOV R9, UR23 ;  /* 0x0000001700097c02 */ /* 0x000fe20008000f00 */
[----:B--2---:R-:W-:-:S05]  /*0dd0*/  FFMA R21, R2, R0, R19 ;  /* 0x0000000002157223 */ /* 0x004fca0000000013 */
[----:B------:R1:W-:Y:S04]  /*0de0*/  STG.E desc[UR18][R4.64], R21 ;  /* 0x0000001504007986 */ /* 0x0003e8000c101912 */
[----:B------:R-:W2:Y:S01]  /*0df0*/  LDG.E R8, desc[UR18][R8.64] ;  /* 0x0000001208087981 */ /* 0x000ea2000c1e1900 */
[----:B------:R-:W-:-:S04]  /*0e00*/  UIADD3 UR14, UPT, UPT, UR14, UR16, URZ ;  /* 0x000000100e0e7290 */ /* 0x000fc8000fffe0ff */
[----:B------:R-:W-:-:S06]  /*0e10*/  UIMAD.WIDE.U32 UR8, UR14, 0x4, UR8 ;  /* 0x000000040e0878a5 */ /* 0x000fcc000f8e0008 */
[----:B------:R-:W-:Y:S02]  /*0e20*/  MOV R6, UR8 ;  /* 0x0000000800067c02 */ /* 0x000fe40008000f00 */
[----:B------:R-:W-:Y:S01]  /*0e30*/  MOV R7, UR9 ;  /* 0x0000000900077c02 */ /* 0x000fe20008000f00 */
[----:B--2---:R-:W-:-:S05]  /*0e40*/  FFMA R23, R8, R0, R21 ;  /* 0x0000000008177223 */ /* 0x004fca0000000015 */
[----:B------:R1:W-:Y:S04]  /*0e50*/  STG.E desc[UR18][R4.64], R23 ;  /* 0x0000001704007986 */ /* 0x0003e8000c101912 */
[----:B------:R-:W2:Y:S01]  /*0e60*/  LDG.E R6, desc[UR18][R6.64] ;  /* 0x0000001206067981 */ /* 0x000ea2000c1e1900 */
[----:B------:R-:W-:Y:S01]  /*0e70*/  FADD R17, R17, R0 ;  /* 0x0000000011117221 */ /* 0x000fe20000000000 */
[----:B------:R-:W-:-:S03]  /*0e80*/  UIADD3 UR7, UPT, UPT, UR7, 0x4, URZ ;  /* 0x0000000407077890 */ /* 0x000fc6000fffe0ff */
[----:B------:R-:W-:-:S04]  /*0e90*/  FADD R17, R17, R0 ;  /* 0x0000000011117221 */ /* 0x000fc80000000000 */
[----:B------:R-:W-:-:S04]  /*0ea0*/  FADD R17, R17, R0 ;  /* 0x0000000011117221 */ /* 0x000fc80000000000 */
[----:B------:R-:W-:Y:S01]  /*0eb0*/  FADD R17, R17, R0 ;  /* 0x0000000011117221 */ /* 0x000fe20000000000 */
[----:B--2---:R-:W-:-:S05]  /*0ec0*/  FFMA R3, R6, R0, R23 ;  /* 0x0000000006037223 */ /* 0x004fca0000000017 */
[----:B------:R1:W-:Y:S02]  /*0ed0*/  STG.E desc[UR18][R4.64], R3 ;  /* 0x0000000304007986 */ /* 0x0003e4000c101912 */
.L_x_7:
[----:B------:R-:W-:Y:S05]  /*0ee0*/  BRA.U !UP1, `(.L_x_6) ;  /* 0x0000000109987547 */ /* 0x000fea000b800000 */
[----:B------:R-:W-:-:S06]  /*0ef0*/  UISETP.NE.AND UP0, UPT, UR12, 0x1, UPT ;  /* 0x000000010c00788c */ /* 0x000fcc000bf05270 */
[----:B------:R-:W-:-:S05]  /*0f00*/  PLOP3.LUT P0, PT, PT, PT, UP0, 0x80, 0x8 ;  /* 0x000000000008781c */ /* 0x000fca0003f0f008 */
[----:B------:R-:W3:Y:S01]  /*0f10*/  @UP0 LDCU UR14, c[0x0][0x398] ;  /* 0x00007300ff0e07ac */ /* 0x000ee20008000800 */
[----:B------:R-:W4:Y:S01]  /*0f20*/  @UP0 LDCU.64 UR8, c[0x0][0x380] ;  /* 0x00007000ff0807ac */ /* 0x000f220008000a00 */
[----:B---3--:R-:W-:-:S04]  /*0f30*/  @UP0 UIMAD UR16, UR7, UR14, UR6 ;  /* 0x0000000e071002a4 */ /* 0x008fc8000f8e0206 */
[----:B----4-:R-:W-:-:S06]  /*0f40*/  @UP0 UIMAD.WIDE.U32 UR22, UR16, 0x4, UR8 ;  /* 0x00000004101608a5 */ /* 0x010fcc000f8e0008 */
[----:B------:R-:W-:Y:S01]  /*0f50*/  IMAD.U32 R6, RZ, RZ, UR22 ;  /* 0x00000016ff067e24 */ /* 0x000fe2000f8e00ff */
[----:B------:R-:W-:-:S05]  /*0f60*/  MOV R7, UR23 ;  /* 0x0000001700077c02 */ /* 0x000fca0008000f00 */
[----:B------:R-:W1:Y:S01]  /*0f70*/  @P0 LDG.E R6, desc[UR18][R6.64] ;  /* 0x0000001206060981 */ /* 0x000e62000c1e1900 */
[----:B------:R-:W3:Y:S01]  /*0f80*/  @P0 MUFU.EX2 R0, R12 ;  /* 0x0000000c00000308 */ /* 0x000ee20000000800 */
[----:B------:R-:W-:-:S04]  /*0f90*/  @UP0 UIADD3 UR14, UPT, UPT, UR16, UR14, URZ ;  /* 0x0000000e100e0290 */ /* 0x000fc8000fffe0ff */
[----:B------:R-:W-:-:S06]  /*0fa0*/  @UP0 UIMAD.WIDE.U32 UR8, UR14, 0x4, UR8 ;  /* 0x000000040e0808a5 */ /* 0x000fcc000f8e0008 */
[----:B------:R-:W-:Y:S02]  /*0fb0*/  MOV R8, UR8 ;  /* 0x0000000800087c02 */ /* 0x000fe40008000f00 */
[----:B------:R-:W-:Y:S01]  /*0fc0*/  MOV R9, UR9 ;  /* 0x0000000900097c02 */ /* 0x000fe20008000f00 */
[----:B---3--:R-:W-:Y:S01]  /*0fd0*/  @P0 FMUL R0, R13, R0 ;  /* 0x000000000d000220 */ /* 0x008fe20000400000 */
[----:B------:R-:W-:-:S04]  /*0fe0*/  ULOP3.LUT UR8, UR15, 0x1, URZ, 0xc0, !UPT ;  /* 0x000000010f087892 */ /* 0x000fc8000f8ec0ff */
[----:B------:R-:W-:-:S11]  /*0ff0*/  UISETP.NE.U32.AND UP1, UPT, UR8, 0x1, UPT ;  /* 0x000000010800788c */ /* 0x000fd6000bf25070 */
[----:B------:R-:W3:Y:S01]  /*1000*/  @!UP1 LDCU UR14, c[0x0][0x398] ;  /* 0x00007300ff0e97ac */ /* 0x000ee20008000800 */
[----:B------:R-:W4:Y:S01]  /*1010*/  @!UP1 LDCU.64 UR8, c[0x0][0x380] ;  /* 0x00007000ff0897ac */ /* 0x000f220008000a00 */
[----:B-1---5:R-:W-:-:S05]  /*1020*/  @P0 FFMA R19, R6, R0, R3 ;  /* 0x0000000006130223 */ /* 0x022fca0000000003 */
[----:B------:R-:W-:Y:S04]  /*1030*/  @P0 STG.E desc[UR18][R4.64], R19 ;  /* 0x0000001304000986 */ /* 0x000fe8000c101912 */
[----:B------:R-:W2:Y:S01]  /*1040*/  @P0 LDG.E R8, desc[UR18][R8.64] ;  /* 0x0000001208080981 */ /* 0x000ea2000c1e1900 */
[----:B------:R-:W-:Y:S01]  /*1050*/  @UP0 UIADD3 UR7, UPT, UPT, UR7, 0x2, URZ ;  /* 0x0000000207070890 */ /* 0x000fe2000fffe0ff */
[----:B------:R-:W-:-:S03]  /*1060*/  PLOP3.LUT P1, PT, PT, PT, UP1, 0x80, 0x8 ;  /* 0x000000000008781c */ /* 0x000fc60003f2f018 */
[----:B---3--:R-:W-:-:S04]  /*1070*/  @!UP1 UIMAD UR7, UR7, UR14, UR6 ;  /* 0x0000000e070792a4 */ /* 0x008fc8000f8e0206 */
[----:B----4-:R-:W-:-:S06]  /*1080*/  @!UP1 UIMAD.WIDE.U32 UR8, UR7, 0x4, UR8 ;  /* 0x00000004070898a5 */ /* 0x010fcc000f8e0008 */
[----:B------:R-:W-:Y:S01]  /*1090*/  IMAD.U32 R6, RZ, RZ, UR8 ;  /* 0x00000008ff067e24 */ /* 0x000fe2000f8e00ff */
[----:B------:R-:W-:Y:S01]  /*10a0*/  MOV R7, UR9 ;  /* 0x0000000900077c02 */ /* 0x000fe20008000f00 */
[----:B--2---:R-:W-:-:S05]  /*10b0*/  @P0 FFMA R3, R8, R0, R19 ;  /* 0x0000000008030223 */ /* 0x004fca0000000013 */
[----:B------:R1:W-:Y:S04]  /*10c0*/  @P0 STG.E desc[UR18][R4.64], R3 ;  /* 0x0000000304000986 */ /* 0x0003e8000c101912 */
[----:B------:R-:W1:Y:S01]  /*10d0*/  @!P1 LDG.E R6, desc[UR18][R6.64] ;  /* 0x0000001206069981 */ /* 0x000e62000c1e1900 */
[----:B------:R-:W2:Y:S01]  /*10e0*/  @!P1 MUFU.EX2 R2, R12 ;  /* 0x0000000c00029308 */ /* 0x000ea20000000800 */
[----:B------:R-:W-:-:S04]  /*10f0*/  @P0 FADD R9, R17, R0 ;  /* 0x0000000011090221 */ /* 0x000fc80000000000 */
[----:B------:R-:W-:Y:S01]  /*1100*/  @P0 FADD R17, R9, R0 ;  /* 0x0000000009110221 */ /* 0x000fe20000000000 */
[----:B--2---:R-:W-:-:S04]  /*1110*/  @!P1 FMUL R2, R13, R2 ;  /* 0x000000020d029220 */ /* 0x004fc80000400000 */
[----:B------:R-:W-:Y:S01]  /*1120*/  @!P1 FADD R17, R17, R2 ;  /* 0x0000000211119221 */ /* 0x000fe20000000000 */
[----:B-1----:R-:W-:-:S05]  /*1130*/  @!P1 FFMA R3, R6, R2, R3 ;  /* 0x0000000206039223 */ /* 0x002fca0000000003 */
[----:B------:R3:W-:Y:S02]  /*1140*/  @!P1 STG.E desc[UR18][R4.64], R3 ;  /* 0x0000000304009986 */ /* 0x0007e4000c101912 */
.L_x_6:
[----:B------:R-:W4:Y:S01]  /*1150*/  LDCU UR7, c[0x0][0x398] ;  /* 0x00007300ff0777ac */ /* 0x000f220008000800 */
[----:B------:R-:W-:-:S04]  /*1160*/  UIADD3 UR6, UPT, UPT, UR6, 0x1, URZ ;  /* 0x0000000106067890 */ /* 0x000fc8000fffe0ff */
[----:B----4-:R-:W-:-:S09]  /*1170*/  UISETP.NE.AND UP0, UPT, UR6, UR7, UPT ;  /* 0x000000070600728c */ /* 0x010fd2000bf05270 */
[----:B------:R-:W-:Y:S05]  /*1180*/  BRA.U UP0, `(.L_x_8) ;  /* 0xfffffff500547547 */ /* 0x000fea000b83ffff */
[----:B------:R-:W-:Y:S05]  /*1190*/  BRA `(.L_x_2) ;  /* 0x0000001400187947 */ /* 0x000fea0003800000 */
.L_x_3:
[----:B------:R0:W5:Y:S01]  /*11a0*/  LDG.E R19, desc[UR18][R4.64] ;  /* 0x0000001204137981 */ /* 0x000162000c1e1900 */
[----:B------:R-:W1:Y:S02]  /*11b0*/  LDCU UR6, c[0x0][0x3ac] ;  /* 0x00007580ff0677ac */ /* 0x000e640008000800 */
[----:B-1----:R-:W-:-:S09]  /*11c0*/  UISETP.GT.AND UP0, UPT, UR6, URZ, UPT ;  /* 0x000000ff0600728c */ /* 0x002fd2000bf04270 */
[----:B0-----:R-:W-:Y:S05]  /*11d0*/  BRA.U UP0, `(.L_x_9) ;  /* 0x0000000900987547 */ /* 0x001fea000b800000 */
[----:B------:R-:W-:Y:S01]  /*11e0*/  HFMA2 R17, -RZ, RZ, 0, 0 ;  /* 0x00000000ff117431 */ /* 0x000fe200000001ff */
[----:B------:R-:W-:-:S06]  /*11f0*/  UMOV UR6, URZ ;  /* 0x000000ff00067c82 */ /* 0x000fcc0008000000 */
.L_x_14:
[----:B0-----:R-:W0:Y:S01]  /*1200*/  LDCU UR15, c[0x0][0x39c] ;  /* 0x00007380ff0f77ac */ /* 0x001e220008000800 */
[----:B------:R-:W-:Y:S01]  /*1210*/  UMOV UR7, URZ ;  /* 0x000000ff00077c82 */ /* 0x000fe20008000000 */
[----:B0-----:R-:W-:-:S09]  /*1220*/  UISETP.GE.U32.AND UP0, UPT, UR15, 0x8, UPT ;  /* 0x000000080f00788c */ /* 0x001fd2000bf06070 */
[----:B-1-3--:R-:W-:Y:S05]  /*1230*/  BRA.U !UP0, `(.L_x_10) ;  /* 0x0000000508247547 */ /* 0x00afea000b800000 */
[----:B------:R-:W0:Y:S01]  /*1240*/  MUFU.EX2 R0, R12 ;  /* 0x0000000c00007308 */ /* 0x000e220000000800 */
[----:B------:R-:W1:Y:S01]  /*1250*/  LDCU UR14, c[0x0][0x398] ;  /* 0x00007300ff0e77ac */ /* 0x000e620008000800 */
[----:B------:R-:W2:Y:S01]  /*1260*/  LDCU.64 UR22, c[0x0][0x380] ;  /* 0x00007000ff1677ac */ /* 0x000ea20008000a00 */
[----:B------:R-:W-:Y:S01]  /*1270*/  UMOV UR7, URZ ;  /* 0x000000ff00077c82 */ /* 0x000fe20008000000 */
[----:B0-----:R-:W-:-:S07]  /*1280*/  FMUL R0, R13, R0 ;  /* 0x000000000d007220 */ /* 0x001fce0000400000 */
.L_x_11:
[----:B-1----:R-:W-:-:S04]  /*1290*/  UIMAD UR8, UR7, UR14, UR6 ;  /* 0x0000000e070872a4 */ /* 0x002fc8000f8e0206 */
[----:B--2---:R-:W-:-:S06]  /*12a0*/  UIMAD.WIDE.U32 UR16, UR8, 0x4, UR22 ;  /* 0x00000004081078a5 */ /* 0x004fcc000f8e0016 */
[----:B------:R-:W-:Y:S01]  /*12b0*/  MOV R2, UR16 ;  /* 0x0000001000027c02 */ /* 0x000fe20008000f00 */
[----:B------:R-:W-:-:S05]  /*12c0*/  IMAD.U32 R3, RZ, RZ, UR17 ;  /* 0x00000011ff037e24 */ /* 0x000fca000f8e00ff */
[----:B------:R-:W2:Y:S01]  /*12d0*/  LDG.E R2, desc[UR18][R2.64] ;  /* 0x0000001202027981 */ /* 0x000ea2000c1e1900 */
[----:B------:R-:W-:-:S04]  /*12e0*/  UIADD3 UR8, UPT, UPT, UR8, UR14, URZ ;  /* 0x0000000e08087290 */ /* 0x000fc8000fffe0ff */
[----:B------:R-:W-:-:S06]  /*12f0*/  UIMAD.WIDE.U32 UR16, UR8, 0x4, UR22 ;  /* 0x00000004081078a5 */ /* 0x000fcc000f8e0016 */
[----:B------:R-:W-:Y:S02]  /*1300*/  MOV R6, UR16 ;  /* 0x0000001000067c02 */ /* 0x000fe40008000f00 */
[----:B---3--:R-:W-:Y:S01]  /*1310*/  MOV R7, UR17 ;  /* 0x0000001100077c02 */ /* 0x008fe20008000f00 */
[----:B--2--5:R-:W-:-:S05]  /*1320*/  FFMA R19, R0, R2, R19 ;  /* 0x0000000200137223 */ /* 0x024fca0000000013 */
        /* <DEDUP_REMOVED lines=15> */
[----:B------:R-:W0:Y:S01]  /*1420*/  LDG.E R2, desc[UR18][R2.64] ;  /* 0x0000001202027981 */ /* 0x000e22000c1e1900 */
[----:B------:R-:W-:-:S04]  /*1430*/  UIADD3 UR8, UPT, UPT, UR8, UR14, URZ ;  /* 0x0000000e08087290 */ /* 0x000fc8000fffe0ff */
[----:B------:R-:W-:-:S06]  /*1440*/  UIMAD.WIDE.U32 UR16, UR8, 0x4, UR22 ;  /* 0x00000004081078a5 */ /* 0x000fcc000f8e0016 */
[----:B------:R-:W-:Y:S02]  /*1450*/  MOV R6, UR16 ;  /* 0x0000001000067c02 */ /* 0x000fe40008000f00 */
[----:B------:R-:W-:Y:S01]  /*1460*/  MOV R7, UR17 ;  /* 0x0000001100077c02 */ /* 0x000fe20008000f00 */
[----:B0-----:R-:W-:-:S05]  /*1470*/  FFMA R19, R0, R2, R23 ;  /* 0x0000000200137223 */ /* 0x001fca0000000017 */
[----:B------:R0:W-:Y:S04]  /*1480*/  STG.E desc[UR18][R4.64], R19 ;  /* 0x0000001304007986 */ /* 0x0001e8000c101912 */
[----:B------:R-:W3:Y:S01]  /*1490*/  LDG.E R6, desc[UR18][R6.64] ;  /* 0x0000001206067981 */ /* 0x000ee2000c1e1900 */
[----:B------:R-:W-:-:S04]  /*14a0*/  UIADD3 UR8, UPT, UPT, UR8, UR14, URZ ;  /* 0x0000000e08087290 */ /* 0x000fc8000fffe0ff */
[----:B------:R-:W-:-:S06]  /*14b0*/  UIMAD.WIDE.U32 UR16, UR8, 0x4, UR22 ;  /* 0x00000004081078a5 */ /* 0x000fcc000f8e0016 */
[----:B------:R-:W-:Y:S01]  /*14c0*/  MOV R8, UR16 ;  /* 0x0000001000087c02 */ /* 0x000fe20008000f00 */
[----:B------:R-:W-:Y:S02]  /*14d0*/  IMAD.U32 R9, RZ, RZ, UR17 ;  /* 0x00000011ff097e24 */ /* 0x000fe4000f8e00ff */
[----:B---3--:R-:W-:-:S05]  /*14e0*/  FFMA R25, R0, R6, R19 ;  /* 0x0000000600197223 */ /* 0x008fca0000000013 */
[----:B------:R3:W-:Y:S04]  /*14f0*/  STG.E desc[UR18][R4.64], R25 ;  /* 0x0000001904007986 */ /* 0x0007e8000c101912 */
[----:B------:R-:W2:Y:S01]  /*1500*/  LDG.E R8, desc[UR18][R8.64] ;  /* 0x0000001208087981 */ /* 0x000ea2000c1e1900 */
[----:B------:R-:W-:-:S04]  /*1510*/  UIADD3 UR8, UPT, UPT, UR8, UR14, URZ ;  /* 0x0000000e08087290 */ /* 0x000fc8000fffe0ff */
[----:B------:R-:W-:-:S06]  /*1520*/  UIMAD.WIDE.U32 UR16, UR8, 0x4, UR22 ;  /* 0x00000004081078a5 */ /* 0x000fcc000f8e0016 */
[----:B------:R-:W-:Y:S02]  /*1530*/  MOV R20, UR16 ;  /* 0x0000001000147c02 */ /* 0x000fe40008000f00 */
[----:B-1----:R-:W-:Y:S01]  /*1540*/  MOV R21, UR17 ;  /* 0x0000001100157c02 */ /* 0x002fe20008000f00 */
        /* <DEDUP_REMOVED lines=9> */
[----:B------:R-:W0:Y:S01]  /*15e0*/  LDG.E R2, desc[UR18][R2.64] ;  /* 0x0000001202027981 */ /* 0x000e22000c1e1900 */
[----:B------:R-:W-:Y:S01]  /*15f0*/  FADD R17, R0, R17 ;  /* 0x0000001100117221 */ /* 0x000fe20000000000 */
[----:B------:R-:W-:-:S03]  /*1600*/  UIADD3 UR7, UPT, UPT, UR7, 0x8, URZ ;  /* 0x0000000807077890 */ /* 0x000fc6000fffe0ff */
[----:B------:R-:W-:Y:S01]  /*1610*/  FADD R17, R0, R17 ;  /* 0x0000001100117221 */ /* 0x000fe20000000000 */
[----:B------:R-:W-:-:S03]  /*1620*/  UISETP.NE.AND UP0, UPT, UR7, UR10, UPT ;  /* 0x0000000a0700728c */ /* 0x000fc6000bf05270 */
[----:B------:R-:W-:-:S04]  /*1630*/  FADD R17, R0, R17 ;  /* 0x0000001100117221 */ /* 0x000fc80000000000 */
[----:B------:R-:W-:-:S04]  /*1640*/  FADD R17, R0, R17 ;  /* 0x0000001100117221 */ /* 0x000fc80000000000 */
[----:B------:R-:W-:-:S04]  /*1650*/  FADD R17, R0, R17 ;  /* 0x0000001100117221 */ /* 0x000fc80000000000 */
[----:B------:R-:W-:-:S04]  /*1660*/  FADD R17, R0, R17 ;  /* 0x0000001100117221 */ /* 0x000fc80000000000 */
[----:B------:R-:W-:-:S04]  /*1670*/  FADD R17, R0, R17 ;  /* 0x0000001100117221 */ /* 0x000fc80000000000 */
[C---:B------:R-:W-:Y:S01]  /*1680*/  FADD R17, R0.reuse, R17 ;  /* 0x0000001100117221 */ /* 0x040fe20000000000 */
[----:B0-----:R-:W-:-:S05]  /*1690*/  FFMA R19, R0, R2, R7 ;  /* 0x0000000200137223 */ /* 0x001fca0000000007 */
[----:B------:R3:W-:Y:S01]  /*16a0*/  STG.E desc[UR18][R4.64], R19 ;  /* 0x0000001304007986 */ /* 0x0007e2000c101912 */
[----:B------:R-:W-:Y:S05]  /*16b0*/  BRA.U UP0, `(.L_x_11) ;  /* 0xfffffff900f47547 */ /* 0x000fea000b83ffff */
[----:B------:R-:W-:-:S05]  /*16c0*/  UMOV UR7, UR10 ;  /* 0x0000000a00077c82 */ /* 0x000fca0008000000 */
.L_x_10:
[----:B------:R-:W-:-:S09]  /*16d0*/  UISETP.NE.AND UP0, UPT, UR20, URZ, UPT ;  /* 0x000000ff1400728c */ /* 0x000fd2000bf05270 */
[----:B------:R-:W-:Y:S05]  /*16e0*/  BRA.U !UP0, `(.L_x_12) ;  /* 0x0000000508407547 */ /* 0x000fea000b800000 */
[----:B------:R-:W-:Y:S02]  /*16f0*/  UIADD3 UR8, UPT, UPT, UR20, -0x1, URZ ;  /* 0xffffffff14087890 */ /* 0x000fe4000fffe0ff */
[----:B------:R-:W-:Y:S02]  /*1700*/  UISETP.NE.AND UP1, UPT, UR12, URZ, UPT ;  /* 0x000000ff0c00728c */ /* 0x000fe4000bf25270 */
[----:B------:R-:W-:-:S09]  /*1710*/  UISETP.GE.U32.AND UP0, UPT, UR8, 0x3, UPT ;  /* 0x000000030800788c */ /* 0x000fd2000bf06070 */
[----:B------:R-:W-:Y:S05]  /*1720*/  BRA.U !UP0, `(.L_x_13) ;  /* 0x0000000108947547 */ /* 0x000fea000b800000 */
[----:B------:R-:W0:Y:S01]  /*1730*/  LDCU UR16, c[0x0][0x398] ;  /* 0x00007300ff1077ac */ /* 0x000e220008000800 */
[----:B------:R-:W1:Y:S01]  /*1740*/  LDCU.64 UR8, c[0x0][0x380] ;  /* 0x00007000ff0877ac */ /* 0x000e620008000a00 */
[----:B0-----:R-:W-:-:S04]  /*1750*/  UIMAD UR14, UR7, UR16, UR6 ;  /* 0x00000010070e72a4 */ /* 0x001fc8000f8e0206 */
[----:B-1----:R-:W-:-:S06]  /*1760*/  UIMAD.WIDE.U32 UR22, UR14, 0x4, UR8 ;  /* 0x000000040e1678a5 */ /* 0x002fcc000f8e0008 */
[----:B------:R-:W-:Y:S01]  /*1770*/  IMAD.U32 R2, RZ, RZ, UR22 ;  /* 0x00000016ff027e24 */ /* 0x000fe2000f8e00ff */
[----:B------:R-:W-:-:S05]  /*1780*/  MOV R3, UR23 ;  /* 0x0000001700037c02 */ /* 0x000fca0008000f00 */
[----:B------:R-:W2:Y:S01]  /*1790*/  LDG.E R2, desc[UR18][R2.64] ;  /* 0x0000001202027981 */ /* 0x000ea2000c1e1900 */
[----:B------:R-:W0:Y:S01]  /*17a0*/  MUFU.EX2 R0, R12 ;  /* 0x0000000c00007308 */ /* 0x000e220000000800 */
[----:B------:R-:W-:-:S04]  /*17b0*/  UIADD3 UR14, UPT, UPT, UR14, UR16, URZ ;  /* 0x000000100e0e7290 */ /* 0x000fc8000fffe0ff */
[----:B------:R-:W-:-:S06]  /*17c0*/  UIMAD.WIDE.U32 UR22, UR14, 0x4, UR8 ;  /* 0x000000040e1678a5 */ /* 0x000fcc000f8e0008 */
[----:B------:R-:W-:Y:S02]  /*17d0*/  MOV R6, UR22 ;  /* 0x0000001600067c02 */ /* 0x000fe40008000f00 */
[----:B---3--:R-:W-:Y:S01]  /*17e0*/  MOV R7, UR23 ;  /* 0x0000001700077c02 */ /* 0x008fe20008000f00 */
[----:B0-----:R-:W-:-:S04]  /*17f0*/  FMUL R0, R13, R0 ;  /* 0x000000000d007220 */ /* 0x001fc80000400000 */
[----:B--2--5:R-:W-:-:S05]  /*1800*/  FFMA R19, R2, R0, R19 ;  /* 0x0000000002137223 */ /* 0x024fca0000000013 */
[----:B------:R0:W-:Y:S04]  /*1810*/  STG.E desc[UR18][R4.64], R19 ;  /* 0x0000001304007986 */ /* 0x0001e8000c101912 */
[----:B------:R-:W2:Y:S01]  /*1820*/  LDG.E R6, desc[UR18][R6.64] ;  /* 0x0000001206067981 */ /* 0x000ea2000c1e1900 */
[----:B------:R-:W-:-:S04]  /*1830*/  UIADD3 UR14, UPT, UPT, UR14, UR16, URZ ;  /* 0x000000100e0e7290 */ /* 0x000fc8000fffe0ff */
[----:B------:R-:W-:-:S06]  /*1840*/  UIMAD.WIDE.U32 UR22, UR14, 0x4, UR8 ;  /* 0x000000040e1678a5 */ /* 0x000fcc000f8e0008 */
[----:B------:R-:W-:Y:S01]  /*1850*/  MOV R8, UR22 ;  /* 0x0000001600087c02 */ /* 0x000fe20008000f00 */
[----:B------:R-:W-:Y:S02]  /*1860*/  IMAD.U32 R9, RZ, RZ, UR23 ;  /* 0x00000017ff097e24 */ /* 0x000fe4000f8e00ff */
        /* <DEDUP_REMOVED lines=12> */
[----:B------:R-:W-:-:S04]  /*1930*/  FADD R17, R17, R0 ;  /* 0x0000000011117221 */ /* 0x000fc80000000000 */
[----:B------:R-:W-:-:S04]  /*1940*/  FADD R17, R17, R0 ;  /* 0x0000000011117221 */ /* 0x000fc80000000000 */
[----:B------:R-:W-:Y:S01]  /*1950*/  FADD R17, R17, R0 ;  /* 0x0000000011117221 */ /* 0x000fe20000000000 */
[----:B0-----:R-:W-:-:S05]  /*1960*/  FFMA R19, R2, R0, R23 ;  /* 0x0000000002137223 */ /* 0x001fca0000000017 */
[----:B------:R1:W-:Y:S02]  /*1970*/  STG.E desc[UR18][R4.64], R19 ;  /* 0x0000001304007986 */ /* 0x0003e4000c101912 */
.L_x_13:
[----:B------:R-:W-:Y:S05]  /*1980*/  BRA.U !UP1, `(.L_x_12) ;  /* 0x0000000109987547 */ /* 0x000fea000b800000 */
[----:B------:R-:W-:-:S06]  /*1990*/  UISETP.NE.AND UP0, UPT, UR12, 0x1, UPT ;  /* 0x000000010c00788c */ /* 0x000fcc000bf05270 */
[----:B------:R-:W-:-:S05]  /*19a0*/  PLOP3.LUT P0, PT, PT, PT, UP0, 0x80, 0x8 ;  /* 0x000000000008781c */ /* 0x000fca0003f0f008 */
[----:B------:R-:W0:Y:S01]  /*19b0*/  @UP0 LDCU UR14, c[0x0][0x398] ;  /* 0x00007300ff0e07ac */ /* 0x000e220008000800 */
[----:B------:R-:W2:Y:S01]  /*19c0*/  @UP0 LDCU.64 UR8, c[0x0][0x380] ;  /* 0x00007000ff0807ac */ /* 0x000ea20008000a00 */
[----:B0-----:R-:W-:-:S04]  /*19d0*/  @UP0 UIMAD UR16, UR7, UR14, UR6 ;  /* 0x0000000e071002a4 */ /* 0x001fc8000f8e0206 */
[----:B--2---:R-:W-:-:S06]  /*19e0*/  @UP0 UIMAD.WIDE.U32 UR22, UR16, 0x4, UR8 ;  /* 0x00000004101608a5 */ /* 0x004fcc000f8e0008 */
[----:B------:R-:W-:Y:S02]  /*19f0*/  MOV R2, UR22 ;  /* 0x0000001600027c02 */ /* 0x000fe40008000f00 */
[----:B------:R-:W-:-:S05]  /*1a00*/  MOV R3, UR23 ;  /* 0x0000001700037c02 */ /* 0x000fca0008000f00 */
[----:B------:R-:W2:Y:S01]  /*1a10*/  @P0 LDG.E R2, desc[UR18][R2.64] ;  /* 0x0000001202020981 */ /* 0x000ea2000c1e1900 */
[----:B------:R-:W0:Y:S01]  /*1a20*/  @P0 MUFU.EX2 R0, R12 ;  /* 0x0000000c00000308 */ /* 0x000e220000000800 */
[----:B------:R-:W-:-:S04]  /*1a30*/  @UP0 UIADD3 UR14, UPT, UPT, UR16, UR14, URZ ;  /* 0x0000000e100e0290 */ /* 0x000fc8000fffe0ff */
[----:B------:R-:W-:-:S06]  /*1a40*/  @UP0 UIMAD.WIDE.U32 UR8, UR14, 0x4, UR8 ;  /* 0x000000040e0808a5 */ /* 0x000fcc000f8e0008 */
[----:B------:R-:W-:Y:S01]  /*1a50*/  IMAD.U32 R6, RZ, RZ, UR8 ;  /* 0x00000008ff067e24 */ /* 0x000fe2000f8e00ff */
[----:B---3--:R-:W-:Y:S01]  /*1a60*/  MOV R7, UR9 ;  /* 0x0000000900077c02 */ /* 0x008fe20008000f00 */
[----:B0-----:R-:W-:Y:S01]  /*1a70*/  @P0 FMUL R0, R13, R0 ;  /* 0x000000000d000220 */ /* 0x001fe20000400000 */
[----:B------:R-:W-:-:S04]  /*1a80*/  ULOP3.LUT UR15, UR15, 0x1, URZ, 0xc0, !UPT ;  /* 0x000000010f0f7892 */ /* 0x000fc8000f8ec0ff */
[----:B------:R-:W-:-:S11]  /*1a90*/  UISETP.NE.U32.AND UP1, UPT, UR15, 0x1, UPT ;  /* 0x000000010f00788c */ /* 0x000fd6000bf25070 */
[----:B------:R-:W0:Y:S01]  /*1aa0*/  @!UP1 LDCU UR14, c[0x0][0x398] ;  /* 0x00007300ff0e97ac */ /* 0x000e220008000800 */
[----:B------:R-:W3:Y:S01]  /*1ab0*/  @!UP1 LDCU.64 UR8, c[0x0][0x380] ;  /* 0x00007000ff0897ac */ /* 0x000ee20008000a00 */
[----:B--2--5:R-:W-:-:S05]  /*1ac0*/  @P0 FFMA R9, R2, R0, R19 ;  /* 0x0000000002090223 */ /* 0x024fca0000000013 */
[----:B------:R-:W-:Y:S04]  /*1ad0*/  @P0 STG.E desc[UR18][R4.64], R9 ;  /* 0x0000000904000986 */ /* 0x000fe8000c101912 */
[----:B------:R-:W1:Y:S01]  /*1ae0*/  @P0 LDG.E R6, desc[UR18][R6.64] ;  /* 0x0000001206060981 */ /* 0x000e62000c1e1900 */
[----:B------:R-:W-:Y:S01]  /*1af0*/  @UP0 UIADD3 UR7, UPT, UPT, UR7, 0x2, URZ ;  /* 0x0000000207070890 */ /* 0x000fe2000fffe0ff */
[----:B------:R-:W-:-:S03]  /*1b00*/  PLOP3.LUT P1, PT, PT, PT, UP1, 0x80, 0x8 ;  /* 0x000000000008781c */ /* 0x000fc60003f2f018 */
[----:B0-----:R-:W-:-:S04]  /*1b10*/  @!UP1 UIMAD UR7, UR7, UR14, UR6 ;  /* 0x0000000e070792a4 */ /* 0x001fc8000f8e0206 */
[----:B---3--:R-:W-:-:S06]  /*1b20*/  @!UP1 UIMAD.WIDE.U32 UR8, UR7, 0x4, UR8 ;  /* 0x00000004070898a5 */ /* 0x008fcc000f8e0008 */
[----:B------:R-:W-:Y:S02]  /*1b30*/  MOV R2, UR8 ;  /* 0x0000000800027c02 */ /* 0x000fe40008000f00 */
[----:B------:R-:W-:Y:S01]  /*1b40*/  MOV R3, UR9 ;  /* 0x0000000900037c02 */ /* 0x000fe20008000f00 */
[----:B-1----:R-:W-:-:S05]  /*1b50*/  @P0 FFMA R19, R6, R0, R9 ;  /* 0x0000000006130223 */ /* 0x002fca0000000009 */
[----:B------:R0:W-:Y:S04]  /*1b60*/  @P0 STG.E desc[UR18][R4.64], R19 ;  /* 0x0000001304000986 */ /* 0x0001e8000c101912 */
[----:B------:R-:W0:Y:S01]  /*1b70*/  @!P1 LDG.E R2, desc[UR18][R2.64] ;  /* 0x0000001202029981 */ /* 0x000e22000c1e1900 */
[----:B------:R-:W1:Y:S01]  /*1b80*/  @!P1 MUFU.EX2 R6, R12 ;  /* 0x0000000c00069308 */ /* 0x000e620000000800 */
[----:B------:R-:W-:-:S04]  /*1b90*/  @P0 FADD R7, R17, R0 ;  /* 0x0000000011070221 */ /* 0x000fc80000000000 */
[----:B------:R-:W-:Y:S01]  /*1ba0*/  @P0 FADD R17, R7, R0 ;  /* 0x0000000007110221 */ /* 0x000fe20000000000 */
[----:B-1----:R-:W-:-:S04]  /*1bb0*/  @!P1 FMUL R6, R13, R6 ;  /* 0x000000060d069220 */ /* 0x002fc80000400000 */
[----:B------:R-:W-:Y:S01]  /*1bc0*/  @!P1 FADD R17, R17, R6 ;  /* 0x0000000611119221 */ /* 0x000fe20000000000 */
[----:B0-----:R-:W-:-:S05]  /*1bd0*/  @!P1 FFMA R19, R2, R6, R19 ;  /* 0x0000000602139223 */ /* 0x001fca0000000013 */
[----:B------:R0:W-:Y:S02]  /*1be0*/  @!P1 STG.E desc[UR18][R4.64], R19 ;  /* 0x0000001304009986 */ /* 0x0001e4000c101912 */
.L_x_12:
[----:B------:R-:W2:Y:S01]  /*1bf0*/  LDCU UR7, c[0x0][0x398] ;  /* 0x00007300ff0777ac */ /* 0x000ea20008000800 */
[----:B------:R-:W-:-:S04]  /*1c00*/  UIADD3 UR6, UPT, UPT, UR6, 0x1, URZ ;  /* 0x0000000106067890 */ /* 0x000fc8000fffe0ff */
[----:B--2---:R-:W-:-:S09]  /*1c10*/  UISETP.NE.AND UP0, UPT, UR6, UR7, UPT ;  /* 0x000000070600728c */ /* 0x004fd2000bf05270 */
[----:B------:R-:W-:Y:S05]  /*1c20*/  BRA.U !UP0, `(.L_x_2) ;  /* 0x0000000908747547 */ /* 0x000fea000b800000 */
[----:B------:R-:W-:Y:S05]  /*1c30*/  BRA `(.L_x_14) ;  /* 0xfffffff400707947 */ /* 0x000fea000383ffff */
.L_x_9:
[----:B------:R-:W-:Y:S01]  /*1c40*/  IADD3 R16, PT, PT, R7, -UR13, RZ ;  /* 0x8000000d07107c10 */ /* 0x000fe2000fffe0ff */
[----:B------:R-:W-:Y:S01]  /*1c50*/  IMAD.MOV.U32 R17, RZ, RZ, RZ ;  /* 0x000000ffff117224 */ /* 0x000fe200078e00ff */
[----:B------:R-:W-:-:S06]  /*1c60*/  UMOV UR6, URZ ;  /* 0x000000ff00067c82 */ /* 0x000fcc0008000000 */
.L_x_23:
[----:B0-----:R-:W0:Y:S02]  /*1c70*/  LDCU UR7, c[0x0][0x3a8] ;  /* 0x00007500ff0777ac */ /* 0x001e240008000800 */
[----:B0-----:R-:W-:-:S04]  /*1c80*/  USHF.R.U32.HI UR7, URZ, 0x1, UR7 ;  /* 0x00000001ff077899 */ /* 0x001fc80008011607 */
[----:B------:R-:W-:-:S03]  /*1c90*/  UIADD3 UR21, UPT, UPT, -UR7, UR6, URZ ;  /* 0x0000000607157290 */ /* 0x000fc6000fffe1ff */
[----:B------:R-:W-:-:S09]  /*1ca0*/  UMOV UR7, URZ ;  /* 0x000000ff00077c82 */ /* 0x000fd20008000000 */
.L_x_22:
[----:B------:R-:W-:Y:S01]  /*1cb0*/  HFMA2 R21, -RZ, RZ, 0, 0 ;  /* 0x00000000ff157431 */ /* 0x000fe200000001ff */
[----:B------:R-:W-:Y:S01]  /*1cc0*/  UIADD3 UR24, UPT, UPT, UR7, -UR13, URZ ;  /* 0x8000000d07187290 */ /* 0x000fe2000fffe0ff */
[----:B0-----:R-:W-:-:S11]  /*1cd0*/  UMOV UR8, URZ ;  /* 0x000000ff00087c82 */ /* 0x001fd60008000000 */
.L_x_19:
[----:B------:R-:W-:Y:S01]  /*1ce0*/  IADD3 R0, PT, PT, R15, UR8, RZ ;  /* 0x000000080f007c10 */ /* 0x000fe2000fffe0ff */
[----:B------:R-:W0:Y:S01]  /*1cf0*/  LDCU UR26, c[0x0][0x398] ;  /* 0x00007300ff1a77ac */ /* 0x000e220008000800 */
[----:B------:R-:W1:Y:S01]  /*1d00*/  LDCU.64 UR28, c[0x0][0x380] ;  /* 0x00007000ff1c77ac */ /* 0x000e620008000a00 */
[----:B------:R-:W2:Y:S01]  /*1d10*/  LDCU.64 UR22, c[0x0][0x390] ;  /* 0x00007200ff1677ac */ /* 0x000ea20008000a00 */
[----:B------:R-:W3:Y:S01]  /*1d20*/  LDCU.64 UR30, c[0x0][0x3a8] ;  /* 0x00007500ff1e77ac */ /* 0x000ee20008000a00 */
[----:B------:R-:W-:Y:S01]  /*1d30*/  UIADD3 UR25, UPT, UPT, UR21, UR8, URZ ;  /* 0x0000000815197290 */ /* 0x000fe2000fffe0ff */
[----:B------:R-:W-:-:S11]  /*1d40*/  UMOV UR9, URZ ;  /* 0x000000ff00097c82 */ /* 0x000fd60008000000 */
.L_x_18:
[----:B------:R-:W-:Y:S01]  /*1d50*/  UIADD3 UR14, UPT, UPT, UR24, UR9, URZ ;  /* 0x00000009180e7290 */ /* 0x000fe2000fffe0ff */
[----:B------:R-:W-:Y:S01]  /*1d60*/  HFMA2 R2, -RZ, RZ, 0, 2.384185791015625e-07 ;  /* 0x00000004ff027431 */ /* 0x000fe200000001ff */
[----:B------:R-:W-:Y:S01]  /*1d70*/  IADD3 R3, PT, PT, R16, UR9, RZ ;  /* 0x0000000910037c10 */ /* 0x000fe2000fffe0ff */
[----:B---3--:R-:W-:Y:S02]  /*1d80*/  UIMAD UR16, UR9, UR30, UR8 ;  /* 0x0000001e091072a4 */ /* 0x008fe4000f8e0208 */
[----:B0-----:R-:W-:Y:S02]  /*1d90*/  UIMAD UR14, UR14, UR26, UR25 ;  /* 0x0000001a0e0e72a4 */ /* 0x001fe4000f8e0219 */
[----:B------:R-:W-:Y:S01]  /*1da0*/  IMAD R3, R3, UR26, R0 ;  /* 0x0000001a03037c24 */ /* 0x000fe2000f8e0200 */
[----:B--2---:R-:W-:Y:S02]  /*1db0*/  UIMAD.WIDE.U32 UR16, UR16, 0x4, UR22 ;  /* 0x00000004101078a5 */ /* 0x004fe4000f8e0016 */
[----:B-1----:R-:W-:-:S02]  /*1dc0*/  UIMAD.WIDE UR14, UR14, 0x4, UR28 ;  /* 0x000000040e0e78a5 */ /* 0x002fc4000f8e021c */
[----:B------:R-:W-:Y:S02]  /*1dd0*/  IMAD.WIDE R2, R3, R2, UR28 ;  /* 0x0000001c03027e25 */ /* 0x000fe4000f8e0202 */
[----:B------:R-:W-:Y:S02]  /*1de0*/  MOV R9, UR17 ;  /* 0x0000001100097c02 */ /* 0x000fe40008000f00 */
[----:B------:R-:W-:Y:S01]  /*1df0*/  MOV R7, UR15 ;  /* 0x0000000f00077c02 */ /* 0x000fe20008000f00 */
[----:B------:R-:W-:Y:S01]  /*1e00*/  IMAD.U32 R6, RZ, RZ, UR14 ;  /* 0x0000000eff067e24 */ /* 0x000fe2000f8e00ff */
[----:B------:R-:W-:Y:S01]  /*1e10*/  MOV R8, UR16 ;  /* 0x0000001000087c02 */ /* 0x000fe20008000f00 */
[----:B------:R-:W2:Y:S04]  /*1e20*/  LDG.E R2, desc[UR18][R2.64] ;  /* 0x0000001202027981 */ /* 0x000ea8000c1e1900 */
[----:B------:R-:W2:Y:S04]  /*1e30*/  LDG.E R7, desc[UR18][R6.64] ;  /* 0x0000001206077981 */ /* 0x000ea8000c1e1900 */
[----:B------:R-:W3:Y:S01]  /*1e40*/  LDG.E R9, desc[UR18][R8.64] ;  /* 0x0000001208097981 */ /* 0x000ee2000c1e1900 */
[----:B------:R-:W-:Y:S01]  /*1e50*/  UIADD3 UR9, UPT, UPT, UR9, 0x1, URZ ;  /* 0x0000000109097890 */ /* 0x000fe2000fffe0ff */
[----:B------:R-:W-:Y:S01]  /*1e60*/  BSSY.RECONVERGENT B0, `(.L_x_15) ;  /* 0x000004a000007945 */ /* 0x000fe20003800200 */
[----:B------:R-:W-:-:S02]  /*1e70*/  MOV R20, 0x3f800000 ;  /* 0x3f80000000147802 */ /* 0x000fc40000000f00 */
[----:B------:R-:W-:Y:S01]  /*1e80*/  UISETP.NE.AND UP0, UPT, UR9, UR31, UPT ;  /* 0x0000001f0900728c */ /* 0x000fe2000bf05270 */
[----:B--2---:R-:W-:-:S04]  /*1e90*/  FADD R18, R2, -R7 ;  /* 0x8000000702127221 */ /* 0x004fc80000000000 */
[----:B---3--:R-:W-:-:S05]  /*1ea0*/  FMUL R18, R18, R9 ;  /* 0x0000000912127220 */ /* 0x008fca0000400000 */
[----:B------:R-:W-:-:S13]  /*1eb0*/  FSETP.NEU.AND P0, PT, R18, 1, PT ;  /* 0x3f8000001200780b */ /* 0x000fda0003f0d000 */
[----:B------:R-:W-:Y:S05]  /*1ec0*/  @!P0 BRA `(.L_x_16) ;  /* 0x00000004000c8947 */ /* 0x000fea0003800000 */
[----:B------:R-:W-:-:S13]  /*1ed0*/  FSETP.NAN.AND P0, PT, |R18|, |R18|, PT ;  /* 0x400000121200720b */ /* 0x000fda0003f08200 */
[----:B------:R-:W-:Y:S05]  /*1ee0*/  @P0 BRA `(.L_x_17) ;  /* 0x0000000400000947 */ /* 0x000fea0003800000 */
[C---:B------:R-:W-:Y:S01]  /*1ef0*/  FMUL R3, |R18|.reuse, 16777216 ;  /* 0x4b80000012037820 */ /* 0x040fe20000400200 */
[C---:B------:R-:W-:Y:S01]  /*1f00*/  FSETP.GEU.AND P0, PT, |R18|.reuse, 1.175494350822287508e-38, PT ;  /* 0x008000001200780b */ /* 0x040fe20003f0e200 */
[----:B------:R-:W-:Y:S01]  /*1f10*/  HFMA2 R20, -RZ, RZ, 0.771484375, 0.21533203125 ;  /* 0x3a2c32e4ff147431 */ /* 0x000fe200000001ff */
[----:B------:R-:W-:Y:S02]  /*1f20*/  FSETP.NEU.AND P3, PT, R18, RZ, PT ;  /* 0x000000ff1200720b */ /* 0x000fe40003f6d000 */
[----:B------:R-:W-:Y:S02]  /*1f30*/  FSEL R3, R3, |R18|, !P0 ;  /* 0x4000001203037208 */ /* 0x000fe40004000000 */
[----:B------:R-:W-:-:S03]  /*1f40*/  FSEL R8, RZ, -24, P0 ;  /* 0xc1c00000ff087808 */ /* 0x000fc60000000000 */
[----:B------:R-:W-:-:S05]  /*1f50*/  VIADD R2, R3, 0xc0cafb0d ;  /* 0xc0cafb0d03027836 */ /* 0x000fca0000000000 */
[----:B------:R-:W-:-:S04]  /*1f60*/  LOP3.LUT R6, R2, 0xff800000, RZ, 0xc0, !PT ;  /* 0xff80000002067812 */ /* 0x000fc800078ec0ff */
[----:B------:R-:W-:-:S05]  /*1f70*/  IADD3 R3, PT, PT, R3, -R6, RZ ;  /* 0x8000000603037210 */ /* 0x000fca0007ffe0ff */
[C---:B------:R-:W-:Y:S01]  /*1f80*/  FADD R2, R3.reuse, 1 ;  /* 0x3f80000003027421 */ /* 0x040fe20000000000 */
[----:B------:R-:W-:Y:S01]  /*1f90*/  FADD R23, R3, -1 ;  /* 0xbf80000003177421 */ /* 0x000fe20000000000 */
[----:B------:R-:W-:-:S03]  /*1fa0*/  I2FP.F32.S32 R3, R6 ;  /* 0x0000000600037245 */ /* 0x000fc60000201400 */
[----:B------:R-:W-:Y:S01]  /*1fb0*/  FADD R7, R23, R23 ;  /* 0x0000001717077221 */ /* 0x000fe20000000000 */
[----:B------:R-:W0:Y:S01]  /*1fc0*/  MUFU.RCP R2, R2 ;  /* 0x0000000200027308 */ /* 0x000e220000001000 */
[----:B------:R-:W-:Y:S02]  /*1fd0*/  FFMA R9, R3, 1.1920928955078125e-07, R8 ;  /* 0x3400000003097823 */ /* 0x000fe40000000008 */
[----:B0-----:R-:W-:-:S04]  /*1fe0*/  FMUL R6, R2, R7 ;  /* 0x0000000702067220 */ /* 0x001fc80000400000 */
[----:B------:R-:W-:Y:S01]  /*1ff0*/  FADD R8, R23, -R6 ;  /* 0x8000000617087221 */ /* 0x000fe20000000000 */
[C---:B------:R-:W-:Y:S01]  /*2000*/  FMUL R7, R6.reuse, R6 ;  /* 0x0000000606077220 */ /* 0x040fe20000400000 */
[----:B------:R-:W-:Y:S02]  /*2010*/  FFMA R3, R6, 1.4426950216293334961, R9 ;  /* 0x3fb8aa3b06037823 */ /* 0x000fe40000000009 */
[----:B------:R-:W-:Y:S01]  /*2020*/  FADD R8, R8, R8 ;  /* 0x0000000808087221 */ /* 0x000fe20000000000 */
[----:B------:R-:W-:Y:S01]  /*2030*/  FFMA R20, R7, R20, 0.0032181653659790754318 ;  /* 0x3b52e7db07147423 */ /* 0x000fe20000000014 */
[----:B------:R-:W-:Y:S02]  /*2040*/  FADD R9, R9, -R3 ;  /* 0x8000000309097221 */ /* 0x000fe40000000000 */
[----:B------:R-:W-:Y:S01]  /*2050*/  FFMA R23, R23, -R6, R8 ;  /* 0x8000000617177223 */ /* 0x000fe20000000008 */
[----:B------:R-:W-:Y:S01]  /*2060*/  FFMA R20, R7, R20, 0.018033718690276145935 ;  /* 0x3c93bb7307147423 */ /* 0x000fe20000000014 */
[----:B------:R-:W-:-:S02]  /*2070*/  FFMA R8, R6, 1.4426950216293334961, R9 ;  /* 0x3fb8aa3b06087823 */ /* 0x000fc40000000009 */
[----:B------:R-:W-:Y:S01]  /*2080*/  FMUL R23, R2, R23 ;  /* 0x0000001702177220 */ /* 0x000fe20000400000 */
[----:B------:R-:W-:-:S03]  /*2090*/  FFMA R20, R7, R20, 0.12022458761930465698 ;  /* 0x3df6384f07147423 */ /* 0x000fc60000000014 */
[----:B------:R-:W-:Y:S01]  /*20a0*/  FFMA R9, R23, 1.4426950216293334961, R8 ;  /* 0x3fb8aa3b17097823 */ /* 0x000fe20000000008 */
[----:B------:R-:W-:-:S03]  /*20b0*/  FMUL R7, R7, R20 ;  /* 0x0000001407077220 */ /* 0x000fc60000400000 */
[----:B------:R-:W-:Y:S01]  /*20c0*/  FFMA R8, R6, 1.9251366722983220825e-08, R9 ;  /* 0x32a55e3406087823 */ /* 0x000fe20000000009 */
[----:B------:R-:W-:-:S04]  /*20d0*/  FMUL R2, R7, 3 ;  /* 0x4040000007027820 */ /* 0x000fc80000400000 */
[----:B------:R-:W-:Y:S01]  /*20e0*/  FFMA R2, R23, R2, R8 ;  /* 0x0000000217027223 */ /* 0x000fe20000000008 */
[----:B------:R-:W-:-:S03]  /*20f0*/  MOV R8, 0x391fcb8e ;  /* 0x391fcb8e00087802 */ /* 0x000fc60000000f00 */
[----:B------:R-:W-:-:S04]  /*2100*/  FFMA R6, R6, R7, R2 ;  /* 0x0000000706067223 */ /* 0x000fc80000000002 */
[----:B------:R-:W-:-:S04]  /*2110*/  FADD R9, R3, R6 ;  /* 0x0000000603097221 */ /* 0x000fc80000000000 */
[----:B------:R-:W-:Y:S01]  /*2120*/  FMUL R2, R9, 2 ;  /* 0x4000000009027820 */ /* 0x000fe20000400000 */
[----:B------:R-:W-:-:S03]  /*2130*/  FADD R3, -R3, R9 ;  /* 0x0000000903037221 */ /* 0x000fc60000000100 */
[----:B------:R-:W0:Y:S01]  /*2140*/  FRND R7, R2 ;  /* 0x0000000200077307 */ /* 0x000e220000201000 */
[----:B------:R-:W-:Y:S01]  /*2150*/  FADD R6, R6, -R3 ;  /* 0x8000000306067221 */ /* 0x000fe20000000000 */
[----:B------:R-:W-:Y:S01]  /*2160*/  FFMA R9, R9, 2, -R2 ;  /* 0x4000000009097823 */ /* 0x000fe20000000802 */
[C---:B------:R-:W-:Y:S02]  /*2170*/  FSETP.GT.AND P1, PT, |R2|.reuse, 152, PT ;  /* 0x431800000200780b */ /* 0x040fe40003f24200 */
[----:B------:R-:W-:Y:S01]  /*2180*/  FSETP.GEU.AND P2, PT, R2, RZ, PT ;  /* 0x000000ff0200720b */ /* 0x000fe20003f4e000 */
[----:B------:R-:W-:Y:S02]  /*2190*/  FFMA R6, R6, 2, R9 ;  /* 0x4000000006067823 */ /* 0x000fe40000000009 */
[----:B------:R-:W1:Y:S01]  /*21a0*/  F2I.NTZ R9, R2 ;  /* 0x0000000200097305 */ /* 0x000e620000203100 */
[----:B------:R-:W-:Y:S01]  /*21b0*/  FSEL R20, RZ, +INF , !P2 ;  /* 0x7f800000ff147808 */ /* 0x000fe20005000000 */
[----:B0-----:R-:W-:Y:S01]  /*21c0*/  FADD R3, R2, -R7 ;  /* 0x8000000702037221 */ /* 0x001fe20000000000 */
[----:B------:R-:W-:-:S03]  /*21d0*/  FSETP.GT.AND P0, PT, R7, RZ, PT ;  /* 0x000000ff0700720b */ /* 0x000fc60003f04000 */
[----:B------:R-:W-:-:S04]  /*21e0*/  FADD R3, R3, R6 ;  /* 0x0000000603037221 */ /* 0x000fc80000000000 */
[----:B------:R-:W-:-:S04]  /*21f0*/  FFMA R6, R3, R8, 0.0013391353422775864601 ;  /* 0x3aaf85ed03067423 */ /* 0x000fc80000000008 */
[----:B------:R-:W-:-:S04]  /*2200*/  FFMA R6, R3, R6, 0.0096188392490148544312 ;  /* 0x3c1d985603067423 */ /* 0x000fc80000000006 */
[----:B------:R-:W-:-:S04]  /*2210*/  FFMA R6, R3, R6, 0.055503588169813156128 ;  /* 0x3d6357bb03067423 */ /* 0x000fc80000000006 */
[C---:B------:R-:W-:Y:S01]  /*2220*/  FFMA R8, R3.reuse, R6, 0.24022644758224487305 ;  /* 0x3e75fdec03087423 */ /* 0x040fe20000000006 */
[----:B------:R-:W-:Y:S02]  /*2230*/  SEL R6, RZ, 0x83000000, P0 ;  /* 0x83000000ff067807 */ /* 0x000fe40000000000 */
[----:B------:R-:W-:Y:S01]  /*2240*/  FSETP.NEU.AND P0, PT, |R18|, +INF , PT ;  /* 0x7f8000001200780b */ /* 0x000fe20003f0d200 */
[----:B------:R-:W-:Y:S01]  /*2250*/  FFMA R8, R3, R8, 0.69314718246459960938 ;  /* 0x3f31721803087423 */ /* 0x000fe20000000008 */
[----:B-1----:R-:W-:Y:S01]  /*2260*/  LEA R9, R9, -R6, 0x17 ;  /* 0x8000000609097211 */ /* 0x002fe200078eb8ff */
[----:B------:R-:W-:Y:S02]  /*2270*/  VIADD R6, R6, 0x7f000000 ;  /* 0x7f00000006067836 */ /* 0x000fe40000000000 */
[----:B------:R-:W-:-:S04]  /*2280*/  FFMA R3, R3, R8, 1 ;  /* 0x3f80000003037423 */ /* 0x000fc80000000008 */
[----:B------:R-:W-:-:S04]  /*2290*/  FMUL R6, R6, R3 ;  /* 0x0000000306067220 */ /* 0x000fc80000400000 */
[----:B------:R-:W-:Y:S01]  /*22a0*/  @!P1 FMUL R20, R9, R6 ;  /* 0x0000000609149220 */ /* 0x000fe20000400000 */
[----:B------:R-:W-:Y:S06]  /*22b0*/  @P0 BRA P3, `(.L_x_16) ;  /* 0x0000000000100947 */ /* 0x000fec0001800000 */
[----:B------:R-:W-:-:S05]  /*22c0*/  FADD R18, R18, R18 ;  /* 0x0000001212127221 */ /* 0x000fca0000000000 */
[----:B------:R-:W-:Y:S01]  /*22d0*/  LOP3.LUT R20, R18, 0x7fffffff, RZ, 0xc0, !PT ;  /* 0x7fffffff12147812 */ /* 0x000fe200078ec0ff */
[----:B------:R-:W-:Y:S06]  /*22e0*/  BRA `(.L_x_16) ;  /* 0x0000000000047947 */ /* 0x000fec0003800000 */
.L_x_17:
[----:B------:R-:W-:-:S07]  /*22f0*/  FADD R20, R18, 2 ;  /* 0x4000000012147421 */ /* 0x000fce0000000000 */
.L_x_16:
[----:B------:R-:W-:Y:S05]  /*2300*/  BSYNC.RECONVERGENT B0 ;  /* 0x0000000000007941 */ /* 0x000fea0003800200 */
.L_x_15:
[----:B------:R-:W-:Y:S01]  /*2310*/  FADD R21, R20, R21 ;  /* 0x0000001514157221 */ /* 0x000fe20000000000 */
[----:B------:R-:W-:Y:S06]  /*2320*/  BRA.U UP0, `(.L_x_18) ;  /* 0xfffffff900887547 */ /* 0x000fec000b83ffff */
[----:B------:R-:W-:-:S04]  /*2330*/  UIADD3 UR8, UPT, UPT, UR8, 0x1, URZ ;  /* 0x0000000108087890 */ /* 0x000fc8000fffe0ff */
[----:B------:R-:W-:-:S09]  /*2340*/  UISETP.NE.AND UP0, UPT, UR8, UR30, UPT ;  /* 0x0000001e0800728c */ /* 0x000fd2000bf05270 */
[----:B------:R-:W-:Y:S05]  /*2350*/  BRA.U UP0, `(.L_x_19) ;  /* 0xfffffff900607547 */ /* 0x000fea000b83ffff */
[----:B------:R-:W0:Y:S01]  /*2360*/  LDC R6, c[0x0][0x3a4] ;  /* 0x0000e900ff067b82 */ /* 0x000e220000000800 */
[----:B------:R-:W-:Y:S01]  /*2370*/  BSSY.RECONVERGENT B0, `(.L_x_20) ;  /* 0x000000e000007945 */ /* 0x000fe20003800200 */
[----:B0-----:R-:W0:Y:S08]  /*2380*/  MUFU.RCP R3, R6 ;  /* 0x0000000600037308 */ /* 0x001e300000001000 */
[----:B------:R-:W1:Y:S01]  /*2390*/  FCHK P0, -R21, R6 ;  /* 0x0000000615007302 */ /* 0x000e620000000100 */
[----:B0-----:R-:W-:-:S04]  /*23a0*/  FFMA R0, R3, -R6, 1 ;  /* 0x3f80000003007423 */ /* 0x001fc80000000806 */
[----:B------:R-:W-:-:S04]  /*23b0*/  FFMA R0, R3, R0, R3 ;  /* 0x0000000003007223 */ /* 0x000fc80000000003 */
[----:B------:R-:W-:-:S04]  /*23c0*/  FFMA R2, R0, -R21, RZ ;  /* 0x8000001500027223 */ /* 0x000fc800000000ff */
[----:B------:R-:W-:-:S04]  /*23d0*/  FFMA R3, R2, -R6, -R21 ;  /* 0x8000000602037223 */ /* 0x000fc80000000815 */
[----:B------:R-:W-:Y:S01]  /*23e0*/  FFMA R0, R0, R3, R2 ;  /* 0x0000000300007223 */ /* 0x000fe20000000002 */
[----:B-1----:R-:W-:Y:S06]  /*23f0*/  @!P0 BRA `(.L_x_21) ;  /* 0x0000000000148947 */ /* 0x002fec0003800000 */
[----:B------:R-:W0:Y:S01]  /*2400*/  LDCU UR8, c[0x0][0x3a4] ;  /* 0x00007480ff0877ac */ /* 0x000e220008000800 */
[----:B------:R-:W-:Y:S01]  /*2410*/  FADD R0, -R21, -RZ ;  /* 0x800000ff15007221 */ /* 0x000fe20000000100 */
[----:B------:R-:W-:Y:S02]  /*2420*/  MOV R2, 0x2450 ;  /* 0x0000245000027802 */ /* 0x000fe40000000f00 */
[----:B0-----:R-:W-:-:S07]  /*2430*/  MOV R3, UR8 ;  /* 0x0000000800037c02 */ /* 0x001fce0008000f00 */
[----:B-----5:R-:W-:Y:S05]  /*2440*/  CALL.REL.NOINC `($__internal_0_$__cuda_sm3x_div_rn_noftz_f32_slowpath) ;  /* 0x0000000000d87944 */ /* 0x020fea0003c00000 */
.L_x_21:
[----:B------:R-:W-:Y:S05]  /*2450*/  BSYNC.RECONVERGENT B0 ;  /* 0x0000000000007941 */ /* 0x000fea0003800200 */
.L_x_20:
[----:B------:R-:W0:Y:S01]  /*2460*/  LDCU.64 UR16, c[0x0][0x398] ;  /* 0x00007300ff1077ac */ /* 0x000e220008000a00 */
[----:B------:R-:W1:Y:S01]  /*2470*/  LDCU.64 UR8, c[0x0][0x380] ;  /* 0x00007000ff0877ac */ /* 0x000e620008000a00 */
[----:B0-----:R-:W-:-:S04]  /*2480*/  UIMAD UR14, UR7, UR16, UR6 ;  /* 0x00000010070e72a4 */ /* 0x001fc8000f8e0206 */
[----:B-1----:R-:W-:-:S06]  /*2490*/  UIMAD.WIDE.U32 UR8, UR14, 0x4, UR8 ;  /* 0x000000040e0878a5 */ /* 0x002fcc000f8e0008 */
[----:B------:R-:W-:Y:S02]  /*24a0*/  MOV R2, UR8 ;  /* 0x0000000800027c02 */ /* 0x000fe40008000f00 */
[----:B------:R-:W-:-:S05]  /*24b0*/  MOV R3, UR9 ;  /* 0x0000000900037c02 */ /* 0x000fca0008000f00 */
[----:B------:R-:W2:Y:S01]  /*24c0*/  LDG.E R2, desc[UR18][R2.64] ;  /* 0x0000001202027981 */ /* 0x000ea2000c1e1900 */
[----:B------:R-:W-:Y:S02]  /*24d0*/  HFMA2 R7, -RZ, RZ, 0.96630859375, -0.0022525787353515625 ;  /* 0x3bbb989dff077431 */ /* 0x000fe400000001ff */
[----:B------:R-:W-:Y:S01]  /*24e0*/  IMAD.MOV.U32 R9, RZ, RZ, 0x437c0000 ;  /* 0x437c0000ff097424 */ /* 0x000fe200078e00ff */
[----:B------:R-:W-:-:S04]  /*24f0*/  UIADD3 UR7, UPT, UPT, UR7, 0x1, URZ ;  /* 0x0000000107077890 */ /* 0x000fc8000fffe0ff */
[----:B------:R-:W-:Y:S01]  /*2500*/  UISETP.NE.AND UP0, UPT, UR7, UR17, UPT ;  /* 0x000000110700728c */ /* 0x000fe2000bf05270 */
[----:B------:R-:W-:-:S04]  /*2510*/  FFMA.SAT R6, R0, R7, 0.5 ;  /* 0x3f00000000067423 */ /* 0x000fc80000002007 */
[----:B------:R-:W-:-:S04]  /*2520*/  FFMA.RM R6, R6, R9, 12582913 ;  /* 0x4b40000106067423 */ /* 0x000fc80000004009 */
[C---:B------:R-:W-:Y:S01]  /*2530*/  FADD R7, R6.reuse, -12583039 ;  /* 0xcb40007f06077421 */ /* 0x040fe20000000000 */
[----:B------:R-:W-:-:S03]  /*2540*/  SHF.L.U32 R6, R6, 0x17, RZ ;  /* 0x0000001706067819 */ /* 0x000fc600000006ff */
[----:B------:R-:W-:-:S04]  /*2550*/  FFMA R7, R0, 1.4426950216293334961, -R7 ;  /* 0x3fb8aa3b00077823 */ /* 0x000fc80000000807 */
[----:B------:R-:W-:-:S06]  /*2560*/  FFMA R7, R0, 1.925963033500011079e-08, R7 ;  /* 0x32a5706000077823 */ /* 0x000fcc0000000007 */
[----:B------:R-:W0:Y:S02]  /*2570*/  MUFU.EX2 R7, R7 ;  /* 0x0000000700077308 */ /* 0x000e240000000800 */
[----:B0-----:R-:W-:-:S04]  /*2580*/  FMUL R6, R6, R7 ;  /* 0x0000000706067220 */ /* 0x001fc80000400000 */
[C---:B------:R-:W-:Y:S01]  /*2590*/  FADD R17, R6.reuse, R17 ;  /* 0x0000001106117221 */ /* 0x040fe20000000000 */
[----:B--2--5:R-:W-:-:S05]  /*25a0*/  FFMA R19, R6, R2, R19 ;  /* 0x0000000206137223 */ /* 0x024fca0000000013 */
[----:B------:R0:W-:Y:S01]  /*25b0*/  STG.E desc[UR18][R4.64], R19 ;  /* 0x0000001304007986 */ /* 0x0001e2000c101912 */
[----:B------:R-:W-:Y:S05]  /*25c0*/  BRA.U UP0, `(.L_x_22) ;  /* 0xfffffff500b87547 */ /* 0x000fea000b83ffff */
[----:B------:R-:W-:-:S04]  /*25d0*/  UIADD3 UR6, UPT, UPT, UR6, 0x1, URZ ;  /* 0x0000000106067890 */ /* 0x000fc8000fffe0ff */
[----:B------:R-:W-:-:S09]  /*25e0*/  UISETP.NE.AND UP0, UPT, UR6, UR16, UPT ;  /* 0x000000100600728c */ /* 0x000fd2000bf05270 */
[----:B------:R-:W-:Y:S05]  /*25f0*/  BRA.U UP0, `(.L_x_23) ;  /* 0xfffffff5009c7547 */ /* 0x000fea000b83ffff */
.L_x_2:
[----:B------:R-:W4:Y:S01]  /*2600*/  LDG.E R0, desc[UR18][R4.64] ;  /* 0x0000001204007981 */ /* 0x000f22000c1e1900 */
[----:B------:R-:W1:Y:S01]  /*2610*/  MUFU.RCP R2, R17 ;  /* 0x0000001100027308 */ /* 0x000e620000001000 */
[----:B------:R-:W-:Y:S01]  /*2620*/  BSSY.RECONVERGENT B0, `(.L_x_24) ;  /* 0x000000c000007945 */ /* 0x000fe20003800200 */
[----:B-123-5:R-:W-:-:S04]  /*2630*/  FFMA R3, R2, -R17, 1 ;  /* 0x3f80000002037423 */ /* 0x02efc80000000811 */
[----:B------:R-:W-:Y:S02]  /*2640*/  FFMA R3, R2, R3, R2 ;  /* 0x0000000302037223 */ /* 0x000fe40000000002 */
[----:B----4-:R-:W1:Y:S02]  /*2650*/  FCHK P0, R0, R17 ;  /* 0x0000001100007302 */ /* 0x010e640000000000 */
[----:B------:R-:W-:-:S04]  /*2660*/  FFMA R2, R0, R3, RZ ;  /* 0x0000000300027223 */ /* 0x000fc800000000ff */
[----:B------:R-:W-:-:S04]  /*2670*/  FFMA R6, R2, -R17, R0 ;  /* 0x8000001102067223 */ /* 0x000fc80000000000 */
[----:B------:R-:W-:Y:S01]  /*2680*/  FFMA R3, R3, R6, R2 ;  /* 0x0000000603037223 */ /* 0x000fe20000000002 */
[----:B-1----:R-:W-:Y:S06]  /*2690*/  @!P0 BRA `(.L_x_25) ;  /* 0x0000000000108947 */ /* 0x002fec0003800000 */
[----:B------:R-:W-:Y:S02]  /*26a0*/  MOV R3, R17 ;  /* 0x0000001100037202 */ /* 0x000fe40000000f00 */
[----:B------:R-:W-:-:S07]  /*26b0*/  MOV R2, 0x26d0 ;  /* 0x000026d000027802 */ /* 0x000fce0000000f00 */
[----:B0-----:R-:W-:Y:S05]  /*26c0*/  CALL.REL.NOINC `($__internal_0_$__cuda_sm3x_div_rn_noftz_f32_slowpath) ;  /* 0x0000000000387944 */ /* 0x001fea0003c00000 */
[----:B------:R-:W-:-:S07]  /*26d0*/  MOV R3, R0 ;  /* 0x0000000000037202 */ /* 0x000fce0000000f00 */
.L_x_25:
[----:B------:R-:W-:Y:S05]  /*26e0*/  BSYNC.RECONVERGENT B0 ;  /* 0x0000000000007941 */ /* 0x000fea0003800200 */
.L_x_24:
[----:B------:R-:W-:Y:S01]  /*26f0*/  UIADD3 UR5, UPT, UPT, UR5, 0x1, URZ ;  /* 0x0000000105057890 */ /* 0x000fe2000fffe0ff */
[----:B------:R-:W-:Y:S01]  /*2700*/  I2FP.F32.S32 R7, R10 ;  /* 0x0000000a00077245 */ /* 0x000fe20000201400 */
[----:B------:R1:W-:Y:S04]  /*2710*/  STG.E desc[UR18][R4.64], R3 ;  /* 0x0000000304007986 */ /* 0x0003e8000c101912 */
[----:B------:R-:W-:Y:S01]  /*2720*/  I2FP.F32.U32 R0, UR5 ;  /* 0x0000000500007c45 */ /* 0x000fe20008201000 */
[----:B------:R-:W-:Y:S03]  /*2730*/  BAR.SYNC.DEFER_BLOCKING 0x0 ;  /* 0x0000000000007b1d */ /* 0x000fe60000010000 */
[----:B------:R-:W-:-:S13]  /*2740*/  FSETP.GEU.AND P0, PT, R0, R7, PT ;  /* 0x000000070000720b */ /* 0x000fda0003f0e000 */
[----:B-1----:R-:W-:Y:S05]  /*2750*/  @!P0 BRA `(.L_x_26) ;  /* 0xffffffdc00948947 */ /* 0x002fea000383ffff */
.L_x_1:
[----:B------:R-:W-:-:S06]  /*2760*/  UIADD3 UR4, UPT, UPT, UR4, 0x1, URZ ;  /* 0x0000000104047890 */ /* 0x000fcc000fffe0ff */
[----:B------:R-:W-:-:S04]  /*2770*/  I2FP.F32.U32 R0, UR4 ;  /* 0x0000000400007c45 */ /* 0x000fc80008201000 */
[----:B------:R-:W-:-:S13]  /*2780*/  FSETP.GEU.AND P0, PT, R0, R11, PT ;  /* 0x0000000b0000720b */ /* 0x000fda0003f0e000 */
[----:B------:R-:W-:Y:S05]  /*2790*/  @!P0 BRA `(.L_x_27) ;  /* 0xffffffdc00588947 */ /* 0x000fea000383ffff */
[----:B------:R-:W-:Y:S05]  /*27a0*/  EXIT ;  /* 0x000000000000794d */ /* 0x000fea0003800000 */
        .weak           $__internal_0_$__cuda_sm3x_div_rn_noftz_f32_slowpath
        .type           $__internal_0_$__cuda_sm3x_div_rn_noftz_f32_slowpath,@function
        .size           $__internal_0_$__cuda_sm3x_div_rn_noftz_f32_slowpath,(.L_x_40 - $__internal_0_$__cuda_sm3x_div_rn_noftz_f32_slowpath)
$__internal_0_$__cuda_sm3x_div_rn_noftz_f32_slowpath:
[----:B------:R-:W-:Y:S01]  /*27b0*/  SHF.R.U32.HI R6, RZ, 0x17, R3 ;  /* 0x00000017ff067819 */ /* 0x000fe20000011603 */
[----:B------:R-:W-:Y:S01]  /*27c0*/  BSSY.RECONVERGENT B1, `(.L_x_28) ;  /* 0x0000062000017945 */ /* 0x000fe20003800200 */
[----:B------:R-:W-:Y:S02]  /*27d0*/  SHF.R.U32.HI R7, RZ, 0x17, R0 ;  /* 0x00000017ff077819 */ /* 0x000fe40000011600 */
[----:B------:R-:W-:Y:S02]  /*27e0*/  LOP3.LUT R6, R6, 0xff, RZ, 0xc0, !PT ;  /* 0x000000ff06067812 */ /* 0x000fe400078ec0ff */
[----:B------:R-:W-:Y:S02]  /*27f0*/  LOP3.LUT R9, R7, 0xff, RZ, 0xc0, !PT ;  /* 0x000000ff07097812 */ /* 0x000fe400078ec0ff */
[----:B------:R-:W-:-:S03]  /*2800*/  IADD3 R18, PT, PT, R6, -0x1, RZ ;  /* 0xffffffff06127810 */ /* 0x000fc60007ffe0ff */
[----:B------:R-:W-:Y:S01]  /*2810*/  VIADD R8, R9, 0xffffffff ;  /* 0xffffffff09087836 */ /* 0x000fe20000000000 */
[----:B------:R-:W-:-:S04]  /*2820*/  ISETP.GT.U32.AND P0, PT, R18, 0xfd, PT ;  /* 0x000000fd1200780c */ /* 0x000fc80003f04070 */
[----:B------:R-:W-:-:S13]  /*2830*/  ISETP.GT.U32.OR P0, PT, R8, 0xfd, P0 ;  /* 0x000000fd0800780c */ /* 0x000fda0000704470 */
[----:B------:R-:W-:Y:S01]  /*2840*/  @!P0 MOV R7, RZ ;  /* 0x000000ff00078202 */ /* 0x000fe20000000f00 */
[----:B------:R-:W-:Y:S06]  /*2850*/  @!P0 BRA `(.L_x_29) ;  /* 0x00000000005c8947 */ /* 0x000fec0003800000 */
[----:B------:R-:W-:Y:S02]  /*2860*/  FSETP.GTU.FTZ.AND P0, PT, |R0|, +INF , PT ;  /* 0x7f8000000000780b */ /* 0x000fe40003f1c200 */
[----:B------:R-:W-:-:S04]  /*2870*/  FSETP.GTU.FTZ.AND P1, PT, |R3|, +INF , PT ;  /* 0x7f8000000300780b */ /* 0x000fc80003f3c200 */
[----:B------:R-:W-:-:S13]  /*2880*/  PLOP3.LUT P0, PT, P0, P1, PT, 0xf8, 0x8f ;  /* 0x00000000008f781c */ /* 0x000fda0000703f70 */
[----:B------:R-:W-:Y:S05]  /*2890*/  @P0 BRA `(.L_x_30) ;  /* 0x00000004004c0947 */ /* 0x000fea0003800000 */
[----:B------:R-:W-:-:S13]  /*28a0*/  LOP3.LUT P0, RZ, R3, 0x7fffffff, R0, 0xc8, !PT ;  /* 0x7fffffff03ff7812 */ /* 0x000fda000780c800 */
[----:B------:R-:W-:Y:S05]  /*28b0*/  @!P0 BRA `(.L_x_31) ;  /* 0x00000004003c8947 */ /* 0x000fea0003800000 */
[C---:B------:R-:W-:Y:S02]  /*28c0*/  FSETP.NEU.FTZ.AND P1, PT, |R0|.reuse, +INF , PT ;  /* 0x7f8000000000780b */ /* 0x040fe40003f3d200 */
[----:B------:R-:W-:Y:S02]  /*28d0*/  FSETP.NEU.FTZ.AND P2, PT, |R3|, +INF , PT ;  /* 0x7f8000000300780b */ /* 0x000fe40003f5d200 */
[----:B------:R-:W-:-:S11]  /*28e0*/  FSETP.NEU.FTZ.AND P0, PT, |R0|, +INF , PT ;  /* 0x7f8000000000780b */ /* 0x000fd60003f1d200 */
[----:B------:R-:W-:Y:S05]  /*28f0*/  @!P2 BRA !P1, `(.L_x_31) ;  /* 0x00000004002ca947 */ /* 0x000fea0004800000 */
[----:B------:R-:W-:-:S04]  /*2900*/  LOP3.LUT P1, RZ, R0, 0x7fffffff, RZ, 0xc0, !PT ;  /* 0x7fffffff00ff7812 */ /* 0x000fc8000782c0ff */
[----:B------:R-:W-:-:S13]  /*2910*/  PLOP3.LUT P1, PT, P2, P1, PT, 0x2f, 0xf2 ;  /* 0x0000000000f2781c */ /* 0x000fda0001722577 */
[----:B------:R-:W-:Y:S05]  /*2920*/  @P1 BRA `(.L_x_32) ;  /* 0x0000000400181947 */ /* 0x000fea0003800000 */
[----:B------:R-:W-:-:S04]  /*2930*/  LOP3.LUT P1, RZ, R3, 0x7fffffff, RZ, 0xc0, !PT ;  /* 0x7fffffff03ff7812 */ /* 0x000fc8000782c0ff */
[----:B------:R-:W-:-:S13]  /*2940*/  PLOP3.LUT P0, PT, P0, P1, PT, 0x2f, 0xf2 ;  /* 0x0000000000f2781c */ /* 0x000fda0000702577 */
[----:B------:R-:W-:Y:S05]  /*2950*/  @P0 BRA `(.L_x_33) ;  /* 0x0000000400000947 */ /* 0x000fea0003800000 */
[----:B------:R-:W-:Y:S02]  /*2960*/  ISETP.GE.AND P0, PT, R8, RZ, PT ;  /* 0x000000ff0800720c */ /* 0x000fe40003f06270 */
[----:B------:R-:W-:-:S11]  /*2970*/  ISETP.GE.AND P1, PT, R18, RZ, PT ;  /* 0x000000ff1200720c */ /* 0x000fd60003f26270 */
[----:B------:R-:W-:Y:S01]  /*2980*/  @P0 MOV R7, RZ ;  /* 0x000000ff00070202 */ /* 0x000fe20000000f00 */
[----:B------:R-:W-:Y:S01]  /*2990*/  @!P0 FFMA R0, R0, 1.84467440737095516160e+19, RZ ;  /* 0x5f80000000008823 */ /* 0x000fe200000000ff */
[----:B------:R-:W-:Y:S01]  /*29a0*/  @!P0 MOV R7, 0xffffffc0 ;  /* 0xffffffc000078802 */ /* 0x000fe20000000f00 */
[----:B------:R-:W-:-:S03]  /*29b0*/  @!P1 FFMA R3, R3, 1.84467440737095516160e+19, RZ ;  /* 0x5f80000003039823 */ /* 0x000fc600000000ff */
[----:B------:R-:W-:-:S07]  /*29c0*/  @!P1 IADD3 R7, PT, PT, R7, 0x40, RZ ;  /* 0x0000004007079810 */ /* 0x000fce0007ffe0ff */
.L_x_29:
[----:B------:R-:W-:Y:S01]  /*29d0*/  LEA R8, R6, 0xc0800000, 0x17 ;  /* 0xc080000006087811 */ /* 0x000fe200078eb8ff */
[----:B------:R-:W-:Y:S01]  /*29e0*/  BSSY.RECONVERGENT B2, `(.L_x_34) ;  /* 0x0000036000027945 */ /* 0x000fe20003800200 */
[----:B------:R-:W-:-:S03]  /*29f0*/  IADD3 R9, PT, PT, R9, -0x7f, RZ ;  /* 0xffffff8109097810 */ /* 0x000fc60007ffe0ff */
[----:B------:R-:W-:Y:S02]  /*2a00*/  IMAD.IADD R18, R3, 0x1, -R8 ;  /* 0x0000000103127824 */ /* 0x000fe400078e0a08 */
[C---:B------:R-:W-:Y:S02]  /*2a10*/  IMAD R0, R9.reuse, -0x800000, R0 ;  /* 0xff80000009007824 */ /* 0x040fe400078e0200 */
[----:B------:R0:W1:Y:S01]  /*2a20*/  MUFU.RCP R3, R18 ;  /* 0x0000001200037308 */ /* 0x0000620000001000 */
[----:B------:R-:W-:Y:S01]  /*2a30*/  FADD.FTZ R21, -R18, -RZ ;  /* 0x800000ff12157221 */ /* 0x000fe20000010100 */
[----:B0-----:R-:W-:-:S04]  /*2a40*/  IADD3 R18, PT, PT, R9, 0x7f, -R6 ;  /* 0x0000007f09127810 */ /* 0x001fc80007ffe806 */
[----:B------:R-:W-:Y:S01]  /*2a50*/  IADD3 R7, PT, PT, R18, R7, RZ ;  /* 0x0000000712077210 */ /* 0x000fe20007ffe0ff */
[----:B-1----:R-:W-:-:S04]  /*2a60*/  FFMA R8, R3, R21, 1 ;  /* 0x3f80000003087423 */ /* 0x002fc80000000015 */
[----:B------:R-:W-:-:S04]  /*2a70*/  FFMA R3, R3, R8, R3 ;  /* 0x0000000803037223 */ /* 0x000fc80000000003 */
[----:B------:R-:W-:-:S04]  /*2a80*/  FFMA R8, R0, R3, RZ ;  /* 0x0000000300087223 */ /* 0x000fc800000000ff */
[----:B------:R-:W-:-:S04]  /*2a90*/  FFMA R20, R21, R8, R0 ;  /* 0x0000000815147223 */ /* 0x000fc80000000000 */
[----:B------:R-:W-:-:S04]  /*2aa0*/  FFMA R8, R3, R20, R8 ;  /* 0x0000001403087223 */ /* 0x000fc80000000008 */
[----:B------:R-:W-:-:S04]  /*2ab0*/  FFMA R21, R21, R8, R0 ;  /* 0x0000000815157223 */ /* 0x000fc80000000000 */
[----:B------:R-:W-:-:S05]  /*2ac0*/  FFMA R0, R3, R21, R8 ;  /* 0x0000001503007223 */ /* 0x000fca0000000008 */
[----:B------:R-:W-:-:S04]  /*2ad0*/  SHF.R.U32.HI R6, RZ, 0x17, R0 ;  /* 0x00000017ff067819 */ /* 0x000fc80000011600 */
[----:B------:R-:W-:-:S04]  /*2ae0*/  LOP3.LUT R6, R6, 0xff, RZ, 0xc0, !PT ;  /* 0x000000ff06067812 */ /* 0x000fc800078ec0ff */
[----:B------:R-:W-:-:S04]  /*2af0*/  IADD3 R9, PT, PT, R6, R7, RZ ;  /* 0x0000000706097210 */ /* 0x000fc80007ffe0ff */
[----:B------:R-:W-:-:S04]  /*2b00*/  IADD3 R6, PT, PT, R9, -0x1, RZ ;  /* 0xffffffff09067810 */ /* 0x000fc80007ffe0ff */
[----:B------:R-:W-:-:S13]  /*2b10*/  ISETP.GE.U32.AND P0, PT, R6, 0xfe, PT ;  /* 0x000000fe0600780c */ /* 0x000fda0003f06070 */
[----:B------:R-:W-:Y:S05]  /*2b20*/  @!P0 BRA `(.L_x_35) ;  /* 0x0000000000808947 */ /* 0x000fea0003800000 */
[----:B------:R-:W-:-:S13]  /*2b30*/  ISETP.GT.AND P0, PT, R9, 0xfe, PT ;  /* 0x000000fe0900780c */ /* 0x000fda0003f04270 */
[----:B------:R-:W-:Y:S05]  /*2b40*/  @P0 BRA `(.L_x_36) ;  /* 0x00000000006c0947 */ /* 0x000fea0003800000 */
[----:B------:R-:W-:-:S13]  /*2b50*/  ISETP.GE.AND P0, PT, R9, 0x1, PT ;  /* 0x000000010900780c */ /* 0x000fda0003f06270 */
[----:B------:R-:W-:Y:S05]  /*2b60*/  @P0 BRA `(.L_x_37) ;  /* 0x0000000000740947 */ /* 0x000fea0003800000 */
[----:B------:R-:W-:Y:S02]  /*2b70*/  ISETP.GE.AND P0, PT, R9, -0x18, PT ;  /* 0xffffffe80900780c */ /* 0x000fe40003f06270 */
[----:B------:R-:W-:-:S11]  /*2b80*/  LOP3.LUT R0, R0, 0x80000000, RZ, 0xc0, !PT ;  /* 0x8000000000007812 */ /* 0x000fd600078ec0ff */
[----:B------:R-:W-:Y:S05]  /*2b90*/  @!P0 BRA `(.L_x_37) ;  /* 0x0000000000688947 */ /* 0x000fea0003800000 */
[-CC-:B------:R-:W-:Y:S01]  /*2ba0*/  FFMA.RZ R6, R3, R21.reuse, R8.reuse ;  /* 0x0000001503067223 */ /* 0x180fe2000000c008 */
[C---:B------:R-:W-:Y:S02]  /*2bb0*/  ISETP.NE.AND P2, PT, R9.reuse, RZ, PT ;  /* 0x000000ff0900720c */ /* 0x040fe40003f45270 */
[----:B------:R-:W-:Y:S02]  /*2bc0*/  ISETP.NE.AND P1, PT, R9, RZ, PT ;  /* 0x000000ff0900720c */ /* 0x000fe40003f25270 */
[----:B------:R-:W-:Y:S01]  /*2bd0*/  LOP3.LUT R7, R6, 0x7fffff, RZ, 0xc0, !PT ;  /* 0x007fffff06077812 */ /* 0x000fe200078ec0ff */
[CCC-:B------:R-:W-:Y:S01]  /*2be0*/  FFMA.RP R6, R3.reuse, R21.reuse, R8.reuse ;  /* 0x0000001503067223 */ /* 0x1c0fe20000008008 */
[----:B------:R-:W-:Y:S01]  /*2bf0*/  FFMA.RM R3, R3, R21, R8 ;  /* 0x0000001503037223 */ /* 0x000fe20000004008 */
[----:B------:R-:W-:Y:S01]  /*2c00*/  VIADD R8, R9, 0x20 ;  /* 0x0000002009087836 */ /* 0x000fe20000000000 */
[----:B------:R-:W-:Y:S02]  /*2c10*/  LOP3.LUT R7, R7, 0x800000, RZ, 0xfc, !PT ;  /* 0x0080000007077812 */ /* 0x000fe400078efcff */
[----:B------:R-:W-:-:S02]  /*2c20*/  IADD3 R9, PT, PT, -R9, RZ, RZ ;  /* 0x000000ff09097210 */ /* 0x000fc40007ffe1ff */
[----:B------:R-:W-:Y:S02]  /*2c30*/  SHF.L.U32 R8, R7, R8, RZ ;  /* 0x0000000807087219 */ /* 0x000fe400000006ff */
[----:B------:R-:W-:Y:S02]  /*2c40*/  FSETP.NEU.FTZ.AND P0, PT, R6, R3, PT ;  /* 0x000000030600720b */ /* 0x000fe40003f1d000 */
[----:B------:R-:W-:Y:S02]  /*2c50*/  SEL R6, R9, RZ, P2 ;  /* 0x000000ff09067207 */ /* 0x000fe40001000000 */
[----:B------:R-:W-:Y:S02]  /*2c60*/  ISETP.NE.AND P1, PT, R8, RZ, P1 ;  /* 0x000000ff0800720c */ /* 0x000fe40000f25270 */
[----:B------:R-:W-:Y:S02]  /*2c70*/  SHF.R.U32.HI R6, RZ, R6, R7 ;  /* 0x00000006ff067219 */ /* 0x000fe40000011607 */
[----:B------:R-:W-:-:S02]  /*2c80*/  PLOP3.LUT P0, PT, P0, P1, PT, 0xf8, 0x8f ;  /* 0x00000000008f781c */ /* 0x000fc40000703f70 */
[----:B------:R-:W-:Y:S02]  /*2c90*/  SHF.R.U32.HI R8, RZ, 0x1, R6 ;  /* 0x00000001ff087819 */ /* 0x000fe40000011606 */
[----:B------:R-:W-:-:S04]  /*2ca0*/  SEL R3, RZ, 0x1, !P0 ;  /* 0x00000001ff037807 */ /* 0x000fc80004000000 */
[----:B------:R-:W-:-:S04]  /*2cb0*/  LOP3.LUT R3, R3, 0x1, R8, 0xf8, !PT ;  /* 0x0000000103037812 */ /* 0x000fc800078ef808 */
[----:B------:R-:W-:-:S04]  /*2cc0*/  LOP3.LUT R3, R3, R6, RZ, 0xc0, !PT ;  /* 0x0000000603037212 */ /* 0x000fc800078ec0ff */
[----:B------:R-:W-:-:S04]  /*2cd0*/  IADD3 R3, PT, PT, R8, R3, RZ ;  /* 0x0000000308037210 */ /* 0x000fc80007ffe0ff */
[----:B------:R-:W-:Y:S01]  /*2ce0*/  LOP3.LUT R0, R3, R0, RZ, 0xfc, !PT ;  /* 0x0000000003007212 */ /* 0x000fe200078efcff */
[----:B------:R-:W-:Y:S06]  /*2cf0*/  BRA `(.L_x_37) ;  /* 0x0000000000107947 */ /* 0x000fec0003800000 */
.L_x_36:
[----:B------:R-:W-:-:S04]  /*2d00*/  LOP3.LUT R0, R0, 0x80000000, RZ, 0xc0, !PT ;  /* 0x8000000000007812 */ /* 0x000fc800078ec0ff */
[----:B------:R-:W-:Y:S01]  /*2d10*/  LOP3.LUT R0, R0, 0x7f800000, RZ, 0xfc, !PT ;  /* 0x7f80000000007812 */ /* 0x000fe200078efcff */
[----:B------:R-:W-:Y:S06]  /*2d20*/  BRA `(.L_x_37) ;  /* 0x0000000000047947 */ /* 0x000fec0003800000 */
.L_x_35:
[----:B------:R-:W-:-:S07]  /*2d30*/  LEA R0, R7, R0, 0x17 ;  /* 0x0000000007007211 */ /* 0x000fce00078eb8ff */
.L_x_37:
[----:B------:R-:W-:Y:S05]  /*2d40*/  BSYNC.RECONVERGENT B2 ;  /* 0x0000000000027941 */ /* 0x000fea0003800200 */
.L_x_34:
[----:B------:R-:W-:Y:S05]  /*2d50*/  BRA `(.L_x_38) ;  /* 0x0000000000207947 */ /* 0x000fea0003800000 */
.L_x_33:
[----:B------:R-:W-:-:S04]  /*2d60*/  LOP3.LUT R0, R3, 0x80000000, R0, 0x48, !PT ;  /* 0x8000000003007812 */ /* 0x000fc800078e4800 */
[----:B------:R-:W-:Y:S01]  /*2d70*/  LOP3.LUT R0, R0, 0x7f800000, RZ, 0xfc, !PT ;  /* 0x7f80000000007812 */ /* 0x000fe200078efcff */
[----:B------:R-:W-:Y:S06]  /*2d80*/  BRA `(.L_x_38) ;  /* 0x0000000000147947 */ /* 0x000fec0003800000 */
.L_x_32:
[----:B------:R-:W-:Y:S01]  /*2d90*/  LOP3.LUT R0, R3, 0x80000000, R0, 0x48, !PT ;  /* 0x8000000003007812 */ /* 0x000fe200078e4800 */
[----:B------:R-:W-:Y:S06]  /*2da0*/  BRA `(.L_x_38) ;  /* 0x00000000000c7947 */ /* 0x000fec0003800000 */
.L_x_31:
[----:B------:R-:W0:Y:S01]  /*2db0*/  MUFU.RSQ R0, -QNAN ;  /* 0xffc0000000007908 */ /* 0x000e220000001400 */
[----:B------:R-:W-:Y:S05]  /*2dc0*/  BRA `(.L_x_38) ;  /* 0x0000000000047947 */ /* 0x000fea0003800000 */
.L_x_30:
[----:B------:R-:W-:-:S07]  /*2dd0*/  FADD.FTZ R0, R0, R3 ;  /* 0x0000000300007221 */ /* 0x000fce0000010000 */
.L_x_38:
[----:B------:R-:W-:Y:S05]  /*2de0*/  BSYNC.RECONVERGENT B1 ;  /* 0x0000000000017941 */ /* 0x000fea0003800200 */
.L_x_28:
[----:B------:R-:W-:-:S04]  /*2df0*/  HFMA2 R3, -RZ, RZ, 0, 0 ;  /* 0x00000000ff037431 */ /* 0x000fc800000001ff */
[----:B0-----:R-:W-:Y:S05]  /*2e00*/  RET.REL.NODEC R2 `(_Z13global_kernelPKfPfS0_iiifii) ;  /* 0xffffffd0027c7950 */ /* 0x001fea0003c3ffff */
.L_x_39:
[----:B------:R-:W-:-:S00]  /*2e10*/  BRA `(.L_x_39) ;  /* 0xfffffffc00fc7947 */ /* 0x000fc0000383ffff */
[----:B------:R-:W-:-:S00]  /*2e20*/  NOP ;  /* 0x0000000000007918 */ /* 0x000fc00000000000 */
        /* <DEDUP_REMOVED lines=13> */
.L_x_40:


//--------------------- .nv.shared.reserved.0     --------------------------
	.section	.nv.shared.reserved.0,"aw",@nobits
	.weak		__nv_reservedSMEM_offset_0_alias
	.size		__nv_reservedSMEM_offset_0_alias, 0, 64
	.other		__nv_reservedSMEM_offset_0_alias,@"STO_CUDA_RESERVED_SHARED STV_DEFAULT"
__nv_reservedSMEM_offset_0_alias:
	.zero		0
	.zero		64


//--------------------- .nv.constant0._Z13global_kernelPKfPfS0_iiifii --------------------------
	.section	.nv.constant0._Z13global_kernelPKfPfS0_iiifii,"a",@progbits
	.sectionflags	@""
	.align	4
.nv.constant0._Z13global_kernelPKfPfS0_iiifii:
	.zero		944


//--------------------- SYMBOLS --------------------------

	.type		.nv.reservedSmem.offset0,@object
	.size		.nv.reservedSmem.offset0,0x4
